//
// Generated by NVIDIA NVVM Compiler
//
// Compiler Build ID: CL-36424714
// Cuda compilation tools, release 13.0, V13.0.88
// Based on NVVM 20.0.0
//

.version 9.0
.target sm_100
.address_size 64

	// .globl	_Z15calculateEnergyPiPdS0_i

.visible .entry _Z15calculateEnergyPiPdS0_i(
	.param .u64 .ptr .align 1 _Z15calculateEnergyPiPdS0_i_param_0,
	.param .u64 .ptr .align 1 _Z15calculateEnergyPiPdS0_i_param_1,
	.param .u64 .ptr .align 1 _Z15calculateEnergyPiPdS0_i_param_2,
	.param .u32 _Z15calculateEnergyPiPdS0_i_param_3
)
{
	.reg .pred 	%p<11>;
	.reg .b32 	%r<46>;
	.reg .b64 	%rd<31>;
	.reg .b64 	%fd<61>;

	ld.param.u64 	%rd9, [_Z15calculateEnergyPiPdS0_i_param_0];
	ld.param.u64 	%rd10, [_Z15calculateEnergyPiPdS0_i_param_1];
	ld.param.u64 	%rd8, [_Z15calculateEnergyPiPdS0_i_param_2];
	ld.param.u32 	%r16, [_Z15calculateEnergyPiPdS0_i_param_3];
	cvta.to.global.u64 	%rd1, %rd10;
	cvta.to.global.u64 	%rd2, %rd9;
	mov.u32 	%r17, %tid.x;
	mov.u32 	%r18, %ctaid.x;
	mov.u32 	%r19, %ntid.x;
	mad.lo.s32 	%r1, %r18, %r19, %r17;
	setp.ge.s32 	%p1, %r1, %r16;
	@%p1 bra 	$L__BB0_14;
	cvta.to.global.u64 	%rd11, %rd8;
	mul.wide.s32 	%rd12, %r1, 8;
	add.s64 	%rd3, %rd11, %rd12;
	mov.b64 	%rd13, 0;
	st.global.u64 	[%rd3], %rd13;
	setp.lt.s32 	%p2, %r16, 1;
	mov.f64 	%fd60, 0d0000000000000000;
	@%p2 bra 	$L__BB0_13;
	mul.lo.s32 	%r2, %r16, %r1;
	and.b32  	%r3, %r16, 7;
	setp.lt.u32 	%p3, %r16, 8;
	mov.b32 	%r44, 0;
	mov.f64 	%fd60, 0d0000000000000000;
	@%p3 bra 	$L__BB0_5;
	and.b32  	%r44, %r16, 2147483640;
	neg.s32 	%r42, %r44;
	add.s64 	%rd4, %rd1, 32;
	add.s64 	%rd30, %rd2, 16;
	mov.f64 	%fd60, 0d0000000000000000;
	mov.u32 	%r41, %r2;
$L__BB0_4:
	.pragma "nounroll";
	mul.wide.s32 	%rd14, %r41, 8;
	add.s64 	%rd15, %rd4, %rd14;
	ld.global.f64 	%fd13, [%rd15+-32];
	ld.global.u32 	%r21, [%rd30+-16];
	cvt.rn.f64.s32 	%fd14, %r21;
	fma.rn.f64 	%fd15, %fd13, %fd14, %fd60;
	st.global.f64 	[%rd3], %fd15;
	ld.global.f64 	%fd16, [%rd15+-24];
	ld.global.u32 	%r22, [%rd30+-12];
	cvt.rn.f64.s32 	%fd17, %r22;
	fma.rn.f64 	%fd18, %fd16, %fd17, %fd15;
	st.global.f64 	[%rd3], %fd18;
	ld.global.f64 	%fd19, [%rd15+-16];
	ld.global.u32 	%r23, [%rd30+-8];
	cvt.rn.f64.s32 	%fd20, %r23;
	fma.rn.f64 	%fd21, %fd19, %fd20, %fd18;
	st.global.f64 	[%rd3], %fd21;
	ld.global.f64 	%fd22, [%rd15+-8];
	ld.global.u32 	%r24, [%rd30+-4];
	cvt.rn.f64.s32 	%fd23, %r24;
	fma.rn.f64 	%fd24, %fd22, %fd23, %fd21;
	st.global.f64 	[%rd3], %fd24;
	ld.global.f64 	%fd25, [%rd15];
	ld.global.u32 	%r25, [%rd30];
	cvt.rn.f64.s32 	%fd26, %r25;
	fma.rn.f64 	%fd27, %fd25, %fd26, %fd24;
	st.global.f64 	[%rd3], %fd27;
	ld.global.f64 	%fd28, [%rd15+8];
	ld.global.u32 	%r26, [%rd30+4];
	cvt.rn.f64.s32 	%fd29, %r26;
	fma.rn.f64 	%fd30, %fd28, %fd29, %fd27;
	st.global.f64 	[%rd3], %fd30;
	ld.global.f64 	%fd31, [%rd15+16];
	ld.global.u32 	%r27, [%rd30+8];
	cvt.rn.f64.s32 	%fd32, %r27;
	fma.rn.f64 	%fd33, %fd31, %fd32, %fd30;
	st.global.f64 	[%rd3], %fd33;
	ld.global.f64 	%fd34, [%rd15+24];
	ld.global.u32 	%r28, [%rd30+12];
	cvt.rn.f64.s32 	%fd35, %r28;
	fma.rn.f64 	%fd60, %fd34, %fd35, %fd33;
	st.global.f64 	[%rd3], %fd60;
	add.s32 	%r42, %r42, 8;
	add.s32 	%r41, %r41, 8;
	add.s64 	%rd30, %rd30, 32;
	setp.ne.s32 	%p4, %r42, 0;
	@%p4 bra 	$L__BB0_4;
$L__BB0_5:
	setp.eq.s32 	%p5, %r3, 0;
	@%p5 bra 	$L__BB0_13;
	and.b32  	%r11, %r16, 3;
	setp.lt.u32 	%p6, %r3, 4;
	@%p6 bra 	$L__BB0_8;
	add.s32 	%r29, %r44, %r2;
	mul.wide.s32 	%rd16, %r29, 8;
	add.s64 	%rd17, %rd1, %rd16;
	ld.global.f64 	%fd36, [%rd17];
	mul.wide.u32 	%rd18, %r44, 4;
	add.s64 	%rd19, %rd2, %rd18;
	ld.global.u32 	%r30, [%rd19];
	cvt.rn.f64.s32 	%fd37, %r30;
	fma.rn.f64 	%fd38, %fd36, %fd37, %fd60;
	st.global.f64 	[%rd3], %fd38;
	ld.global.f64 	%fd39, [%rd17+8];
	ld.global.u32 	%r31, [%rd19+4];
	cvt.rn.f64.s32 	%fd40, %r31;
	fma.rn.f64 	%fd41, %fd39, %fd40, %fd38;
	st.global.f64 	[%rd3], %fd41;
	ld.global.f64 	%fd42, [%rd17+16];
	ld.global.u32 	%r32, [%rd19+8];
	cvt.rn.f64.s32 	%fd43, %r32;
	fma.rn.f64 	%fd44, %fd42, %fd43, %fd41;
	st.global.f64 	[%rd3], %fd44;
	ld.global.f64 	%fd45, [%rd17+24];
	ld.global.u32 	%r33, [%rd19+12];
	cvt.rn.f64.s32 	%fd46, %r33;
	fma.rn.f64 	%fd60, %fd45, %fd46, %fd44;
	st.global.f64 	[%rd3], %fd60;
	add.s32 	%r44, %r44, 4;
$L__BB0_8:
	setp.eq.s32 	%p7, %r11, 0;
	@%p7 bra 	$L__BB0_13;
	setp.eq.s32 	%p8, %r11, 1;
	@%p8 bra 	$L__BB0_11;
	add.s32 	%r34, %r44, %r2;
	mul.wide.s32 	%rd20, %r34, 8;
	add.s64 	%rd21, %rd1, %rd20;
	ld.global.f64 	%fd47, [%rd21];
	mul.wide.u32 	%rd22, %r44, 4;
	add.s64 	%rd23, %rd2, %rd22;
	ld.global.u32 	%r35, [%rd23];
	cvt.rn.f64.s32 	%fd48, %r35;
	fma.rn.f64 	%fd49, %fd47, %fd48, %fd60;
	st.global.f64 	[%rd3], %fd49;
	ld.global.f64 	%fd50, [%rd21+8];
	ld.global.u32 	%r36, [%rd23+4];
	cvt.rn.f64.s32 	%fd51, %r36;
	fma.rn.f64 	%fd60, %fd50, %fd51, %fd49;
	st.global.f64 	[%rd3], %fd60;
	add.s32 	%r44, %r44, 2;
$L__BB0_11:
	and.b32  	%r37, %r16, 1;
	setp.eq.b32 	%p9, %r37, 1;
	not.pred 	%p10, %p9;
	@%p10 bra 	$L__BB0_13;
	add.s32 	%r38, %r44, %r2;
	mul.wide.s32 	%rd24, %r38, 8;
	add.s64 	%rd25, %rd1, %rd24;
	ld.global.f64 	%fd52, [%rd25];
	mul.wide.u32 	%rd26, %r44, 4;
	add.s64 	%rd27, %rd2, %rd26;
	ld.global.u32 	%r39, [%rd27];
	cvt.rn.f64.s32 	%fd53, %r39;
	fma.rn.f64 	%fd60, %fd52, %fd53, %fd60;
	st.global.f64 	[%rd3], %fd60;
$L__BB0_13:
	mul.wide.s32 	%rd28, %r1, 4;
	add.s64 	%rd29, %rd2, %rd28;
	ld.global.u32 	%r40, [%rd29];
	cvt.rn.f64.s32 	%fd54, %r40;
	mul.f64 	%fd55, %fd60, %fd54;
	st.global.f64 	[%rd3], %fd55;
$L__BB0_14:
	ret;

}
	// .globl	_Z10slipBinaryPiPdiddS0_d
.visible .entry _Z10slipBinaryPiPdiddS0_d(
	.param .u64 .ptr .align 1 _Z10slipBinaryPiPdiddS0_d_param_0,
	.param .u64 .ptr .align 1 _Z10slipBinaryPiPdiddS0_d_param_1,
	.param .u32 _Z10slipBinaryPiPdiddS0_d_param_2,
	.param .f64 _Z10slipBinaryPiPdiddS0_d_param_3,
	.param .f64 _Z10slipBinaryPiPdiddS0_d_param_4,
	.param .u64 .ptr .align 1 _Z10slipBinaryPiPdiddS0_d_param_5,
	.param .f64 _Z10slipBinaryPiPdiddS0_d_param_6
)
{
	.reg .pred 	%p<18>;
	.reg .b32 	%r<63>;
	.reg .b32 	%f<3>;
	.reg .b64 	%rd<39>;
	.reg .b64 	%fd<92>;

	ld.param.u64 	%rd9, [_Z10slipBinaryPiPdiddS0_d_param_0];
	ld.param.u64 	%rd10, [_Z10slipBinaryPiPdiddS0_d_param_1];
	ld.param.u32 	%r20, [_Z10slipBinaryPiPdiddS0_d_param_2];
	ld.param.f64 	%fd15, [_Z10slipBinaryPiPdiddS0_d_param_3];
	ld.param.u64 	%rd11, [_Z10slipBinaryPiPdiddS0_d_param_5];
	ld.param.f64 	%fd17, [_Z10slipBinaryPiPdiddS0_d_param_6];
	cvta.to.global.u64 	%rd1, %rd10;
	cvta.to.global.u64 	%rd2, %rd11;
	cvta.to.global.u64 	%rd3, %rd9;
	mov.u32 	%r21, %tid.x;
	mov.u32 	%r22, %ctaid.x;
	mov.u32 	%r23, %ntid.x;
	mad.lo.s32 	%r1, %r22, %r23, %r21;
	setp.ge.s32 	%p1, %r1, %r20;
	@%p1 bra 	$L__BB1_23;
	mul.wide.s32 	%rd12, %r1, 4;
	add.s64 	%rd4, %rd3, %rd12;
	ld.global.u32 	%r2, [%rd4];
	setp.eq.s32 	%p2, %r2, 1;
	@%p2 bra 	$L__BB1_3;
	mov.b32 	%r24, 1;
	st.global.u32 	[%rd4], %r24;
$L__BB1_3:
	add.s32 	%r25, %r20, %r1;
	mul.wide.s32 	%rd13, %r25, 8;
	add.s64 	%rd5, %rd2, %rd13;
	mov.b64 	%rd14, 0;
	st.global.u64 	[%rd5], %rd14;
	setp.lt.s32 	%p3, %r20, 1;
	mov.f64 	%fd90, 0d0000000000000000;
	@%p3 bra 	$L__BB1_15;
	mul.lo.s32 	%r3, %r20, %r1;
	and.b32  	%r4, %r20, 7;
	setp.lt.u32 	%p4, %r20, 8;
	mov.b32 	%r61, 0;
	mov.f64 	%fd90, 0d0000000000000000;
	@%p4 bra 	$L__BB1_7;
	and.b32  	%r61, %r20, 2147483640;
	neg.s32 	%r59, %r61;
	add.s64 	%rd38, %rd3, 16;
	mov.f64 	%fd90, 0d0000000000000000;
	mov.u32 	%r58, %r3;
$L__BB1_6:
	.pragma "nounroll";
	mul.wide.s32 	%rd15, %r58, 8;
	add.s64 	%rd16, %rd1, %rd15;
	ld.global.u32 	%r27, [%rd38+-16];
	cvt.rn.f64.s32 	%fd21, %r27;
	ld.global.f64 	%fd22, [%rd16];
	fma.rn.f64 	%fd23, %fd22, %fd21, %fd90;
	st.global.f64 	[%rd5], %fd23;
	ld.global.u32 	%r28, [%rd38+-12];
	cvt.rn.f64.s32 	%fd24, %r28;
	ld.global.f64 	%fd25, [%rd16+8];
	fma.rn.f64 	%fd26, %fd25, %fd24, %fd23;
	st.global.f64 	[%rd5], %fd26;
	ld.global.u32 	%r29, [%rd38+-8];
	cvt.rn.f64.s32 	%fd27, %r29;
	ld.global.f64 	%fd28, [%rd16+16];
	fma.rn.f64 	%fd29, %fd28, %fd27, %fd26;
	st.global.f64 	[%rd5], %fd29;
	ld.global.u32 	%r30, [%rd38+-4];
	cvt.rn.f64.s32 	%fd30, %r30;
	ld.global.f64 	%fd31, [%rd16+24];
	fma.rn.f64 	%fd32, %fd31, %fd30, %fd29;
	st.global.f64 	[%rd5], %fd32;
	ld.global.u32 	%r31, [%rd38];
	cvt.rn.f64.s32 	%fd33, %r31;
	ld.global.f64 	%fd34, [%rd16+32];
	fma.rn.f64 	%fd35, %fd34, %fd33, %fd32;
	st.global.f64 	[%rd5], %fd35;
	ld.global.u32 	%r32, [%rd38+4];
	cvt.rn.f64.s32 	%fd36, %r32;
	ld.global.f64 	%fd37, [%rd16+40];
	fma.rn.f64 	%fd38, %fd37, %fd36, %fd35;
	st.global.f64 	[%rd5], %fd38;
	ld.global.u32 	%r33, [%rd38+8];
	cvt.rn.f64.s32 	%fd39, %r33;
	ld.global.f64 	%fd40, [%rd16+48];
	fma.rn.f64 	%fd41, %fd40, %fd39, %fd38;
	st.global.f64 	[%rd5], %fd41;
	ld.global.u32 	%r34, [%rd38+12];
	cvt.rn.f64.s32 	%fd42, %r34;
	ld.global.f64 	%fd43, [%rd16+56];
	fma.rn.f64 	%fd90, %fd43, %fd42, %fd41;
	st.global.f64 	[%rd5], %fd90;
	add.s32 	%r59, %r59, 8;
	add.s64 	%rd38, %rd38, 32;
	add.s32 	%r58, %r58, 8;
	setp.ne.s32 	%p5, %r59, 0;
	@%p5 bra 	$L__BB1_6;
$L__BB1_7:
	setp.eq.s32 	%p6, %r4, 0;
	@%p6 bra 	$L__BB1_15;
	and.b32  	%r12, %r20, 3;
	setp.lt.u32 	%p7, %r4, 4;
	@%p7 bra 	$L__BB1_10;
	mul.wide.u32 	%rd17, %r61, 4;
	add.s64 	%rd18, %rd3, %rd17;
	ld.global.u32 	%r35, [%rd18];
	cvt.rn.f64.s32 	%fd44, %r35;
	add.s32 	%r36, %r61, %r3;
	mul.wide.s32 	%rd19, %r36, 8;
	add.s64 	%rd20, %rd1, %rd19;
	ld.global.f64 	%fd45, [%rd20];
	fma.rn.f64 	%fd46, %fd45, %fd44, %fd90;
	st.global.f64 	[%rd5], %fd46;
	ld.global.u32 	%r37, [%rd18+4];
	cvt.rn.f64.s32 	%fd47, %r37;
	ld.global.f64 	%fd48, [%rd20+8];
	fma.rn.f64 	%fd49, %fd48, %fd47, %fd46;
	st.global.f64 	[%rd5], %fd49;
	ld.global.u32 	%r38, [%rd18+8];
	cvt.rn.f64.s32 	%fd50, %r38;
	ld.global.f64 	%fd51, [%rd20+16];
	fma.rn.f64 	%fd52, %fd51, %fd50, %fd49;
	st.global.f64 	[%rd5], %fd52;
	ld.global.u32 	%r39, [%rd18+12];
	cvt.rn.f64.s32 	%fd53, %r39;
	ld.global.f64 	%fd54, [%rd20+24];
	fma.rn.f64 	%fd90, %fd54, %fd53, %fd52;
	st.global.f64 	[%rd5], %fd90;
	add.s32 	%r61, %r61, 4;
$L__BB1_10:
	setp.eq.s32 	%p8, %r12, 0;
	@%p8 bra 	$L__BB1_15;
	setp.eq.s32 	%p9, %r12, 1;
	@%p9 bra 	$L__BB1_13;
	mul.wide.u32 	%rd21, %r61, 4;
	add.s64 	%rd22, %rd3, %rd21;
	ld.global.u32 	%r40, [%rd22];
	cvt.rn.f64.s32 	%fd55, %r40;
	add.s32 	%r41, %r61, %r3;
	mul.wide.s32 	%rd23, %r41, 8;
	add.s64 	%rd24, %rd1, %rd23;
	ld.global.f64 	%fd56, [%rd24];
	fma.rn.f64 	%fd57, %fd56, %fd55, %fd90;
	st.global.f64 	[%rd5], %fd57;
	ld.global.u32 	%r42, [%rd22+4];
	cvt.rn.f64.s32 	%fd58, %r42;
	ld.global.f64 	%fd59, [%rd24+8];
	fma.rn.f64 	%fd90, %fd59, %fd58, %fd57;
	st.global.f64 	[%rd5], %fd90;
	add.s32 	%r61, %r61, 2;
$L__BB1_13:
	and.b32  	%r43, %r20, 1;
	setp.eq.b32 	%p10, %r43, 1;
	not.pred 	%p11, %p10;
	@%p11 bra 	$L__BB1_15;
	mul.wide.u32 	%rd25, %r61, 4;
	add.s64 	%rd26, %rd3, %rd25;
	ld.global.u32 	%r44, [%rd26];
	cvt.rn.f64.s32 	%fd60, %r44;
	add.s32 	%r45, %r61, %r3;
	mul.wide.s32 	%rd27, %r45, 8;
	add.s64 	%rd28, %rd1, %rd27;
	ld.global.f64 	%fd61, [%rd28];
	fma.rn.f64 	%fd90, %fd61, %fd60, %fd90;
$L__BB1_15:
	ld.param.f64 	%fd85, [_Z10slipBinaryPiPdiddS0_d_param_4];
	setp.eq.s32 	%p12, %r2, 1;
	selp.f64 	%fd62, 0dC000000000000000, 0d4000000000000000, %p12;
	mul.f64 	%fd63, %fd62, %fd90;
	sub.f64 	%fd64, %fd63, %fd15;
	st.global.f64 	[%rd5], %fd64;
	neg.f64 	%fd65, %fd64;
	mul.f64 	%fd10, %fd85, %fd65;
	setp.geu.f64 	%p13, %fd64, 0d0000000000000000;
	@%p13 bra 	$L__BB1_17;
	mul.wide.s32 	%rd35, %r1, 8;
	add.s64 	%rd36, %rd2, %rd35;
	mov.b64 	%rd37, 4607182418800017408;
	st.global.u64 	[%rd36], %rd37;
	bra.uni 	$L__BB1_23;
$L__BB1_17:
	fma.rn.f64 	%fd66, %fd10, 0d3FF71547652B82FE, 0d4338000000000000;
	{
	.reg .b32 %temp; 
	mov.b64 	{%r17, %temp}, %fd66;
	}
	mov.f64 	%fd67, 0dC338000000000000;
	add.rn.f64 	%fd68, %fd66, %fd67;
	fma.rn.f64 	%fd69, %fd68, 0dBFE62E42FEFA39EF, %fd10;
	fma.rn.f64 	%fd70, %fd68, 0dBC7ABC9E3B39803F, %fd69;
	fma.rn.f64 	%fd71, %fd70, 0d3E5ADE1569CE2BDF, 0d3E928AF3FCA213EA;
	fma.rn.f64 	%fd72, %fd71, %fd70, 0d3EC71DEE62401315;
	fma.rn.f64 	%fd73, %fd72, %fd70, 0d3EFA01997C89EB71;
	fma.rn.f64 	%fd74, %fd73, %fd70, 0d3F2A01A014761F65;
	fma.rn.f64 	%fd75, %fd74, %fd70, 0d3F56C16C1852B7AF;
	fma.rn.f64 	%fd76, %fd75, %fd70, 0d3F81111111122322;
	fma.rn.f64 	%fd77, %fd76, %fd70, 0d3FA55555555502A1;
	fma.rn.f64 	%fd78, %fd77, %fd70, 0d3FC5555555555511;
	fma.rn.f64 	%fd79, %fd78, %fd70, 0d3FE000000000000B;
	fma.rn.f64 	%fd80, %fd79, %fd70, 0d3FF0000000000000;
	fma.rn.f64 	%fd81, %fd80, %fd70, 0d3FF0000000000000;
	{
	.reg .b32 %temp; 
	mov.b64 	{%r18, %temp}, %fd81;
	}
	{
	.reg .b32 %temp; 
	mov.b64 	{%temp, %r19}, %fd81;
	}
	shl.b32 	%r46, %r17, 20;
	add.s32 	%r47, %r46, %r19;
	mov.b64 	%fd91, {%r18, %r47};
	{
	.reg .b32 %temp; 
	mov.b64 	{%temp, %r48}, %fd10;
	}
	mov.b32 	%f2, %r48;
	abs.f32 	%f1, %f2;
	setp.lt.f32 	%p14, %f1, 0f4086232B;
	@%p14 bra 	$L__BB1_20;
	setp.lt.f64 	%p15, %fd10, 0d0000000000000000;
	add.f64 	%fd82, %fd10, 0d7FF0000000000000;
	selp.f64 	%fd91, 0d0000000000000000, %fd82, %p15;
	setp.geu.f32 	%p16, %f1, 0f40874800;
	@%p16 bra 	$L__BB1_20;
	shr.u32 	%r49, %r17, 31;
	add.s32 	%r50, %r17, %r49;
	shr.s32 	%r51, %r50, 1;
	shl.b32 	%r52, %r51, 20;
	add.s32 	%r53, %r19, %r52;
	mov.b64 	%fd83, {%r18, %r53};
	sub.s32 	%r54, %r17, %r51;
	shl.b32 	%r55, %r54, 20;
	add.s32 	%r56, %r55, 1072693248;
	mov.b32 	%r57, 0;
	mov.b64 	%fd84, {%r57, %r56};
	mul.f64 	%fd91, %fd84, %fd83;
$L__BB1_20:
	setp.leu.f64 	%p17, %fd91, %fd17;
	@%p17 bra 	$L__BB1_22;
	mul.wide.s32 	%rd32, %r1, 8;
	add.s64 	%rd33, %rd2, %rd32;
	mov.b64 	%rd34, 4607182418800017408;
	st.global.u64 	[%rd33], %rd34;
	bra.uni 	$L__BB1_23;
$L__BB1_22:
	mul.wide.s32 	%rd29, %r1, 8;
	add.s64 	%rd30, %rd2, %rd29;
	mov.b64 	%rd31, 0;
	st.global.u64 	[%rd30], %rd31;
$L__BB1_23:
	ret;

}


// ===== COMPILED SASS (sm_100) =====

	.target	sm_100

	.elftype	@"ET_EXEC"


//--------------------- .note.nv.tkinfo           --------------------------
	.section	.note.nv.tkinfo,"",@"SHT_NOTE"
	.sectionflags	@"SHF_NOTE_NV_TKINFO"
	.tkinfo
        /*0018*/ 	.word	0x00000002
        /*0030*/ 	.string	""
        /*0030*/ 	.string	"ptxas"
        /*0030*/ 	.string	"Cuda compilation tools, release 13.0, V13.0.88"
        /*0030*/ 	.string	"Build cuda_13.0.r13.0/compiler.36424714_0"
        /*0030*/ 	.string	"-arch sm_100 -m 64 "



//--------------------- .note.nv.cuinfo           --------------------------
	.section	.note.nv.cuinfo,"",@"SHT_NOTE"
	.sectionflags	@"SHF_NOTE_NV_CUINFO"
        /*0018*/ 	.short	0x0002
        /*001a*/ 	.short	0x0064
        /*001c*/ 	.short	0x0082
	.zero		2


//--------------------- .nv.info                  --------------------------
	.section	.nv.info,"",@"SHT_CUDA_INFO"
	.align	4


	//----- nvinfo : EIATTR_REGCOUNT
	.align		4
        /*0000*/ 	.byte	0x04, 0x2f
        /*0002*/ 	.short	(.L_1 - .L_0)
	.align		4
.L_0:
        /*0004*/ 	.word	index@(_Z15calculateEnergyPiPdS0_i)
        /*0008*/ 	.word	0x0000001b


	//----- nvinfo : EIATTR_FRAME_SIZE
	.align		4
.L_1:
        /*000c*/ 	.byte	0x04, 0x11
        /*000e*/ 	.short	(.L_3 - .L_2)
	.align		4
.L_2:
        /*0010*/ 	.word	index@(_Z15calculateEnergyPiPdS0_i)
        /*0014*/ 	.word	0x00000000


	//----- nvinfo : EIATTR_REGCOUNT
	.align		4
.L_3:
        /*0018*/ 	.byte	0x04, 0x2f
        /*001a*/ 	.short	(.L_5 - .L_4)
	.align		4
.L_4:
        /*001c*/ 	.word	index@(_Z10slipBinaryPiPdiddS0_d)
        /*0020*/ 	.word	0x0000001f


	//----- nvinfo : EIATTR_FRAME_SIZE
	.align		4
.L_5:
        /*0024*/ 	.byte	0x04, 0x11
        /*0026*/ 	.short	(.L_7 - .L_6)
	.align		4
.L_6:
        /*0028*/ 	.word	index@(_Z10slipBinaryPiPdiddS0_d)
        /*002c*/ 	.word	0x00000000


	//----- nvinfo : EIATTR_MIN_STACK_SIZE
	.align		4
.L_7:
        /*0030*/ 	.byte	0x04, 0x12
        /*0032*/ 	.short	(.L_9 - .L_8)
	.align		4
.L_8:
        /*0034*/ 	.word	index@(_Z10slipBinaryPiPdiddS0_d)
        /*0038*/ 	.word	0x00000000


	//----- nvinfo : EIATTR_MIN_STACK_SIZE
	.align		4
.L_9:
        /*003c*/ 	.byte	0x04, 0x12
        /*003e*/ 	.short	(.L_11 - .L_10)
	.align		4
.L_10:
        /*0040*/ 	.word	index@(_Z15calculateEnergyPiPdS0_i)
        /*0044*/ 	.word	0x00000000
.L_11:


//--------------------- .nv.compat                --------------------------
	.section	.nv.compat,"",@"SHT_CUDA_COMPAT_INFO"
	.align	4
        /*0000*/ 	.byte	0x02, 0x09, 0x00, 0x00, 0x02, 0x02, 0x01, 0x00, 0x02, 0x05, 0x05, 0x00, 0x03, 0x07, 0x01, 0x01
        /*0010*/ 	.byte	0x02, 0x03, 0x00, 0x00, 0x02, 0x06, 0x01, 0x00, 0x04, 0x0b, 0x08, 0x00, 0x01, 0x00, 0x00, 0x00
        /*0020*/ 	.byte	0x00, 0x00, 0x00, 0x00


//--------------------- .nv.info._Z10slipBinaryPiPdiddS0_d --------------------------
	.section	.nv.info._Z10slipBinaryPiPdiddS0_d,"",@"SHT_CUDA_INFO"
	.sectionflags	@""
	.align	4


	//----- nvinfo : EIATTR_CUDA_API_VERSION
	.align		4
        /*0000*/ 	.byte	0x04, 0x37
        /*0002*/ 	.short	(.L_13 - .L_12)
.L_12:
        /*0004*/ 	.word	0x00000082


	//----- nvinfo : EIATTR_KPARAM_INFO
	.align		4
.L_13:
        /*0008*/ 	.byte	0x04, 0x17
        /*000a*/ 	.short	(.L_15 - .L_14)
.L_14:
        /*000c*/ 	.word	0x00000000
        /*0010*/ 	.short	0x0006
        /*0012*/ 	.short	0x0030
        /*0014*/ 	.byte	0x00, 0xf0, 0x21, 0x00


	//----- nvinfo : EIATTR_KPARAM_INFO
	.align		4
.L_15:
        /*0018*/ 	.byte	0x04, 0x17
        /*001a*/ 	.short	(.L_17 - .L_16)
.L_16:
        /*001c*/ 	.word	0x00000000
        /*0020*/ 	.short	0x0005
        /*0022*/ 	.short	0x0028
        /*0024*/ 	.byte	0x00, 0xf5, 0x21, 0x00


	//----- nvinfo : EIATTR_KPARAM_INFO
	.align		4
.L_17:
        /*0028*/ 	.byte	0x04, 0x17
        /*002a*/ 	.short	(.L_19 - .L_18)
.L_18:
        /*002c*/ 	.word	0x00000000
        /*0030*/ 	.short	0x0004
        /*0032*/ 	.short	0x0020
        /*0034*/ 	.byte	0x00, 0xf0, 0x21, 0x00


	//----- nvinfo : EIATTR_KPARAM_INFO
	.align		4
.L_19:
        /*0038*/ 	.byte	0x04, 0x17
        /*003a*/ 	.short	(.L_21 - .L_20)
.L_20:
        /*003c*/ 	.word	0x00000000
        /*0040*/ 	.short	0x0003
        /*0042*/ 	.short	0x0018
        /*0044*/ 	.byte	0x00, 0xf0, 0x21, 0x00


	//----- nvinfo : EIATTR_KPARAM_INFO
	.align		4
.L_21:
        /*0048*/ 	.byte	0x04, 0x17
        /*004a*/ 	.short	(.L_23 - .L_22)
.L_22:
        /*004c*/ 	.word	0x00000000
        /*0050*/ 	.short	0x0002
        /*0052*/ 	.short	0x0010
        /*0054*/ 	.byte	0x00, 0xf0, 0x11, 0x00


	//----- nvinfo : EIATTR_KPARAM_INFO
	.align		4
.L_23:
        /*0058*/ 	.byte	0x04, 0x17
        /*005a*/ 	.short	(.L_25 - .L_24)
.L_24:
        /*005c*/ 	.word	0x00000000
        /*0060*/ 	.short	0x0001
        /*0062*/ 	.short	0x0008
        /*0064*/ 	.byte	0x00, 0xf5, 0x21, 0x00


	//----- nvinfo : EIATTR_KPARAM_INFO
	.align		4
.L_25:
        /*0068*/ 	.byte	0x04, 0x17
        /*006a*/ 	.short	(.L_27 - .L_26)
.L_26:
        /*006c*/ 	.word	0x00000000
        /*0070*/ 	.short	0x0000
        /*0072*/ 	.short	0x0000
        /*0074*/ 	.byte	0x00, 0xf5, 0x21, 0x00


	//----- nvinfo : EIATTR_SPARSE_MMA_MASK
	.align		4
.L_27:
        /*0078*/ 	.byte	0x03, 0x50
        /*007a*/ 	.short	0x0000


	//----- nvinfo : EIATTR_MAXREG_COUNT
	.align		4
        /*007c*/ 	.byte	0x03, 0x1b
        /*007e*/ 	.short	0x00ff


	//----- nvinfo : EIATTR_MERCURY_ISA_VERSION
	.align		4
        /*0080*/ 	.byte	0x03, 0x5f
        /*0082*/ 	.short	0x0101


	//----- nvinfo : EIATTR_VRC_CTA_INIT_COUNT
	.align		4
        /*0084*/ 	.byte	0x02, 0x4a
	.zero		1
	.zero		1


	//----- nvinfo : EIATTR_EXIT_INSTR_OFFSETS
	.align		4
        /*0088*/ 	.byte	0x04, 0x1c
        /*008a*/ 	.short	(.L_29 - .L_28)


	//   ....[0]....
.L_28:
        /*008c*/ 	.word	0x00000070


	//   ....[1]....
        /*0090*/ 	.word	0x000009c0


	//   ....[2]....
        /*0094*/ 	.word	0x00000df0


	//   ....[3]....
        /*0098*/ 	.word	0x00000e20


	//----- nvinfo : EIATTR_CRS_STACK_SIZE
	.align		4
.L_29:
        /*009c*/ 	.byte	0x04, 0x1e
        /*009e*/ 	.short	(.L_31 - .L_30)
.L_30:
        /*00a0*/ 	.word	0x00000000


	//----- nvinfo : EIATTR_CBANK_PARAM_SIZE
	.align		4
.L_31:
        /*00a4*/ 	.byte	0x03, 0x19
        /*00a6*/ 	.short	0x0038


	//----- nvinfo : EIATTR_PARAM_CBANK
	.align		4
        /*00a8*/ 	.byte	0x04, 0x0a
        /*00aa*/ 	.short	(.L_33 - .L_32)
	.align		4
.L_32:
        /*00ac*/ 	.word	index@(.nv.constant0._Z10slipBinaryPiPdiddS0_d)
        /*00b0*/ 	.short	0x0380
        /*00b2*/ 	.short	0x0038


	//----- nvinfo : EIATTR_SW_WAR
	.align		4
.L_33:
        /*00b4*/ 	.byte	0x04, 0x36
        /*00b6*/ 	.short	(.L_35 - .L_34)
.L_34:
        /*00b8*/ 	.word	0x00000008
.L_35:


//--------------------- .nv.info._Z15calculateEnergyPiPdS0_i --------------------------
	.section	.nv.info._Z15calculateEnergyPiPdS0_i,"",@"SHT_CUDA_INFO"
	.sectionflags	@""
	.align	4


	//----- nvinfo : EIATTR_CUDA_API_VERSION
	.align		4
        /*0000*/ 	.byte	0x04, 0x37
        /*0002*/ 	.short	(.L_37 - .L_36)
.L_36:
        /*0004*/ 	.word	0x00000082


	//----- nvinfo : EIATTR_KPARAM_INFO
	.align		4
.L_37:
        /*0008*/ 	.byte	0x04, 0x17
        /*000a*/ 	.short	(.L_39 - .L_38)
.L_38:
        /*000c*/ 	.word	0x00000000
        /*0010*/ 	.short	0x0003
        /*0012*/ 	.short	0x0018
        /*0014*/ 	.byte	0x00, 0xf0, 0x11, 0x00


	//----- nvinfo : EIATTR_KPARAM_INFO
	.align		4
.L_39:
        /*0018*/ 	.byte	0x04, 0x17
        /*001a*/ 	.short	(.L_41 - .L_40)
.L_40:
        /*001c*/ 	.word	0x00000000
        /*0020*/ 	.short	0x0002
        /*0022*/ 	.short	0x0010
        /*0024*/ 	.byte	0x00, 0xf5, 0x21, 0x00


	//----- nvinfo : EIATTR_KPARAM_INFO
	.align		4
.L_41:
        /*0028*/ 	.byte	0x04, 0x17
        /*002a*/ 	.short	(.L_43 - .L_42)
.L_42:
        /*002c*/ 	.word	0x00000000
        /*0030*/ 	.short	0x0001
        /*0032*/ 	.short	0x0008
        /*0034*/ 	.byte	0x00, 0xf5, 0x21, 0x00


	//----- nvinfo : EIATTR_KPARAM_INFO
	.align		4
.L_43:
        /*0038*/ 	.byte	0x04, 0x17
        /*003a*/ 	.short	(.L_45 - .L_44)
.L_44:
        /*003c*/ 	.word	0x00000000
        /*0040*/ 	.short	0x0000
        /*0042*/ 	.short	0x0000
        /*0044*/ 	.byte	0x00, 0xf5, 0x21, 0x00


	//----- nvinfo : EIATTR_SPARSE_MMA_MASK
	.align		4
.L_45:
        /*0048*/ 	.byte	0x03, 0x50
        /*004a*/ 	.short	0x0000


	//----- nvinfo : EIATTR_MAXREG_COUNT
	.align		4
        /*004c*/ 	.byte	0x03, 0x1b
        /*004e*/ 	.short	0x00ff


	//----- nvinfo : EIATTR_MERCURY_ISA_VERSION
	.align		4
        /*0050*/ 	.byte	0x03, 0x5f
        /*0052*/ 	.short	0x0101


	//----- nvinfo : EIATTR_VRC_CTA_INIT_COUNT
	.align		4
        /*0054*/ 	.byte	0x02, 0x4a
	.zero		1
	.zero		1


	//----- nvinfo : EIATTR_EXIT_INSTR_OFFSETS
	.align		4
        /*0058*/ 	.byte	0x04, 0x1c
        /*005a*/ 	.short	(.L_47 - .L_46)


	//   ....[0]....
.L_46:
        /*005c*/ 	.word	0x00000070


	//   ....[1]....
        /*0060*/ 	.word	0x00000950


	//----- nvinfo : EIATTR_CBANK_PARAM_SIZE
	.align		4
.L_47:
        /*0064*/ 	.byte	0x03, 0x19
        /*0066*/ 	.short	0x001c


	//----- nvinfo : EIATTR_PARAM_CBANK
	.align		4
        /*0068*/ 	.byte	0x04, 0x0a
        /*006a*/ 	.short	(.L_49 - .L_48)
	.align		4
.L_48:
        /*006c*/ 	.word	index@(.nv.constant0._Z15calculateEnergyPiPdS0_i)
        /*0070*/ 	.short	0x0380
        /*0072*/ 	.short	0x001c


	//----- nvinfo : EIATTR_SW_WAR
	.align		4
.L_49:
        /*0074*/ 	.byte	0x04, 0x36
        /*0076*/ 	.short	(.L_51 - .L_50)
.L_50:
        /*0078*/ 	.word	0x00000008
.L_51:


//--------------------- .nv.callgraph             --------------------------
	.section	.nv.callgraph,"",@"SHT_CUDA_CALLGRAPH"
	.align	4
	.sectionentsize	8
	.align		4
        /*0000*/ 	.word	0x00000000
	.align		4
        /*0004*/ 	.word	0xffffffff
	.align		4
        /*0008*/ 	.word	0x00000000
	.align		4
        /*000c*/ 	.word	0xfffffffe
	.align		4
        /*0010*/ 	.word	0x00000000
	.align		4
        /*0014*/ 	.word	0xfffffffd
	.align		4
        /*0018*/ 	.word	0x00000000
	.align		4
        /*001c*/ 	.word	0xfffffffc


//--------------------- .text._Z10slipBinaryPiPdiddS0_d --------------------------
	.section	.text._Z10slipBinaryPiPdiddS0_d,"ax",@progbits
	.align	128
        .global         _Z10slipBinaryPiPdiddS0_d
        .type           _Z10slipBinaryPiPdiddS0_d,@function
        .size           _Z10slipBinaryPiPdiddS0_d,(.L_x_12 - _Z10slipBinaryPiPdiddS0_d)
        .other          _Z10slipBinaryPiPdiddS0_d,@"STO_CUDA_ENTRY STV_DEFAULT"
_Z10slipBinaryPiPdiddS0_d:
.text._Z10slipBinaryPiPdiddS0_d:
[----:B------:R-:W-:Y:S01]  /*0000*/  LDC R1, c[0x0][0x37c] ;  /* 0x0000df00ff017b82 */ /* 0x000fe20000000800 */
[----:B------:R-:W0:Y:S07]  /*0010*/  S2R R3, SR_TID.X ;  /* 0x0000000000037919 */ /* 0x000e2e0000002100 */
[----:B------:R-:W0:Y:S08]  /*0020*/  S2UR UR4, SR_CTAID.X ;  /* 0x00000000000479c3 */ /* 0x000e300000002500 */
[----:B------:R-:W0:Y:S08]  /*0030*/  LDC R2, c[0x0][0x360] ;  /* 0x0000d800ff027b82 */ /* 0x000e300000000800 */
[----:B------:R-:W1:Y:S01]  /*0040*/  LDC R0, c[0x0][0x390] ;  /* 0x0000e400ff007b82 */ /* 0x000e620000000800 */
[----:B0-----:R-:W-:-:S05]  /*0050*/  IMAD R3, R2, UR4, R3 ;  /* 0x0000000402037c24 */ /* 0x001fca000f8e0203 */
[----:B-1----:R-:W-:-:S13]  /*0060*/  ISETP.GE.AND P0, PT, R3, R0, PT ;  /* 0x000000000300720c */ /* 0x002fda0003f06270 */
[----:B------:R-:W-:Y:S05]  /*0070*/  @P0 EXIT ;  /* 0x000000000000094d */ /* 0x000fea0003800000 */
[----:B------:R-:W0:Y:S01]  /*0080*/  LDC.64 R8, c[0x0][0x380] ;  /* 0x0000e000ff087b82 */ /* 0x000e220000000a00 */
[----:B------:R-:W1:Y:S07]  /*0090*/  LDCU.64 UR6, c[0x0][0x358] ;  /* 0x00006b00ff0677ac */ /* 0x000e6e0008000a00 */
[----:B------:R-:W2:Y:S01]  /*00a0*/  LDC.64 R10, c[0x0][0x3a8] ;  /* 0x0000ea00ff0a7b82 */ /* 0x000ea20000000a00 */
[----:B0-----:R-:W-:-:S05]  /*00b0*/  IMAD.WIDE R4, R3, 0x4, R8 ;  /* 0x0000000403047825 */ /* 0x001fca00078e0208 */
[----:B-1----:R-:W3:Y:S01]  /*00c0*/  LDG.E R2, desc[UR6][R4.64] ;  /* 0x0000000604027981 */ /* 0x002ee2000c1e1900 */
[----:B------:R-:W-:Y:S01]  /*00d0*/  IMAD.IADD R13, R3, 0x1, R0 ;  /* 0x00000001030d7824 */ /* 0x000fe200078e0200 */
[----:B------:R-:W-:Y:S02]  /*00e0*/  ISETP.GE.AND P1, PT, R0, 0x1, PT ;  /* 0x000000010000780c */ /* 0x000fe40003f26270 */
[----:B------:R-:W-:Y:S01]  /*00f0*/  CS2R R22, SRZ ;  /* 0x0000000000167805 */ /* 0x000fe2000001ff00 */
[----:B--2---:R-:W-:Y:S01]  /*0100*/  IMAD.WIDE R12, R13, 0x8, R10 ;  /* 0x000000080d0c7825 */ /* 0x004fe200078e020a */
[----:B---3--:R-:W-:-:S13]  /*0110*/  ISETP.NE.AND P0, PT, R2, 0x1, PT ;  /* 0x000000010200780c */ /* 0x008fda0003f05270 */
[----:B------:R-:W-:-:S05]  /*0120*/  @P0 IMAD.MOV.U32 R7, RZ, RZ, 0x1 ;  /* 0x00000001ff070424 */ /* 0x000fca00078e00ff */
[----:B------:R0:W-:Y:S04]  /*0130*/  @P0 STG.E desc[UR6][R4.64], R7 ;  /* 0x0000000704000986 */ /* 0x0001e8000c101906 */
[----:B------:R0:W-:Y:S01]  /*0140*/  STG.E.64 desc[UR6][R12.64], RZ ;  /* 0x000000ff0c007986 */ /* 0x0001e2000c101b06 */
[----:B------:R-:W-:Y:S05]  /*0150*/  @!P1 BRA `(.L_x_0) ;  /* 0x0000000400e49947 */ /* 0x000fea0003800000 */
[C---:B------:R-:W-:Y:S01]  /*0160*/  ISETP.GE.U32.AND P2, PT, R0.reuse, 0x8, PT ;  /* 0x000000080000780c */ /* 0x040fe20003f46070 */
[----:B------:R-:W-:Y:S01]  /*0170*/  HFMA2 R6, -RZ, RZ, 0, 0 ;  /* 0x00000000ff067431 */ /* 0x000fe200000001ff */
[----:B0-----:R-:W-:Y:S01]  /*0180*/  LOP3.LUT R4, R0, 0x7, RZ, 0xc0, !PT ;  /* 0x0000000700047812 */ /* 0x001fe200078ec0ff */
[----:B------:R-:W-:Y:S01]  /*0190*/  IMAD R5, R3, R0, RZ ;  /* 0x0000000003057224 */ /* 0x000fe200078e02ff */
[----:B------:R-:W-:Y:S02]  /*01a0*/  CS2R R22, SRZ ;  /* 0x0000000000167805 */ /* 0x000fe4000001ff00 */
[----:B------:R-:W-:-:S07]  /*01b0*/  ISETP.NE.AND P1, PT, R4, RZ, PT ;  /* 0x000000ff0400720c */ /* 0x000fce0003f25270 */
[----:B------:R-:W-:Y:S06]  /*01c0*/  @!P2 BRA `(.L_x_1) ;  /* 0x0000000000e4a947 */ /* 0x000fec0003800000 */
[----:B------:R-:W0:Y:S01]  /*01d0*/  LDCU.64 UR4, c[0x0][0x380] ;  /* 0x00007000ff0477ac */ /* 0x000e220008000a00 */
[----:B------:R-:W-:Y:S01]  /*01e0*/  LOP3.LUT R6, R0, 0x7ffffff8, RZ, 0xc0, !PT ;  /* 0x7ffffff800067812 */ /* 0x000fe200078ec0ff */
[----:B------:R-:W-:Y:S01]  /*01f0*/  IMAD.MOV.U32 R7, RZ, RZ, R5 ;  /* 0x000000ffff077224 */ /* 0x000fe200078e0005 */
[----:B------:R-:W-:-:S03]  /*0200*/  CS2R R22, SRZ ;  /* 0x0000000000167805 */ /* 0x000fc6000001ff00 */
[----:B------:R-:W-:Y:S01]  /*0210*/  IMAD.MOV R2, RZ, RZ, -R6 ;  /* 0x000000ffff027224 */ /* 0x000fe200078e0a06 */
[----:B0-----:R-:W-:-:S04]  /*0220*/  UIADD3 UR4, UP0, UPT, UR4, 0x10, URZ ;  /* 0x0000001004047890 */ /* 0x001fc8000ff1e0ff */
[----:B------:R-:W-:Y:S02]  /*0230*/  UIADD3.X UR5, UPT, UPT, URZ, UR5, URZ, UP0, !UPT ;  /* 0x00000005ff057290 */ /* 0x000fe400087fe4ff */
[----:B------:R-:W-:-:S04]  /*0240*/  MOV R14, UR4 ;  /* 0x00000004000e7c02 */ /* 0x000fc80008000f00 */
[----:B------:R-:W-:-:S07]  /*0250*/  IMAD.U32 R15, RZ, RZ, UR5 ;  /* 0x00000005ff0f7e24 */ /* 0x000fce000f8e00ff */
.L_x_2:
[----:B------:R-:W0:Y:S01]  /*0260*/  LDC.64 R16, c[0x0][0x388] ;  /* 0x0000e200ff107b82 */ /* 0x000e220000000a00 */
[----:B--2---:R-:W2:Y:S01]  /*0270*/  LDG.E R26, desc[UR6][R14.64+-0x10] ;  /* 0xfffff0060e1a7981 */ /* 0x004ea2000c1e1900 */
[----:B0-----:R-:W-:-:S05]  /*0280*/  IMAD.WIDE R16, R7, 0x8, R16 ;  /* 0x0000000807107825 */ /* 0x001fca00078e0210 */
[----:B------:R-:W3:Y:S01]  /*0290*/  LDG.E.64 R24, desc[UR6][R16.64] ;  /* 0x0000000610187981 */ /* 0x000ee2000c1e1b00 */
[----:B--2---:R-:W3:Y:S02]  /*02a0*/  I2F.F64 R18, R26 ;  /* 0x0000001a00127312 */ /* 0x004ee40000201c00 */
[----:B---3--:R-:W-:-:S07]  /*02b0*/  DFMA R24, R18, R24, R22 ;  /* 0x000000181218722b */ /* 0x008fce0000000016 */
[----:B------:R0:W-:Y:S04]  /*02c0*/  STG.E.64 desc[UR6][R12.64], R24 ;  /* 0x000000180c007986 */ /* 0x0001e8000c101b06 */
[----:B------:R-:W2:Y:S04]  /*02d0*/  LDG.E R27, desc[UR6][R14.64+-0xc] ;  /* 0xfffff4060e1b7981 */ /* 0x000ea8000c1e1900 */
        /* <DEDUP_REMOVED lines=9> */
[----:B------:R-:W3:Y:S04]  /*0370*/  LDG.E R26, desc[UR6][R14.64+-0x4] ;  /* 0xfffffc060e1a7981 */ /* 0x000ee8000c1e1900 */
[----:B0-----:R-:W4:Y:S01]  /*0380*/  LDG.E.64 R24, desc[UR6][R16.64+0x18] ;  /* 0x0000180610187981 */ /* 0x001f22000c1e1b00 */
[----:B---3--:R-:W4:Y:S02]  /*0390*/  I2F.F64 R18, R26 ;  /* 0x0000001a00127312 */ /* 0x008f240000201c00 */
[----:B----4-:R-:W-:-:S07]  /*03a0*/  DFMA R24, R18, R24, R22 ;  /* 0x000000181218722b */ /* 0x010fce0000000016 */
[----:B------:R0:W-:Y:S04]  /*03b0*/  STG.E.64 desc[UR6][R12.64], R24 ;  /* 0x000000180c007986 */ /* 0x0001e8000c101b06 */
[----:B------:R-:W1:Y:S04]  /*03c0*/  LDG.E R27, desc[UR6][R14.64] ;  /* 0x000000060e1b7981 */ /* 0x000e68000c1e1900 */
[----:B------:R-:W3:Y:S01]  /*03d0*/  LDG.E.64 R18, desc[UR6][R16.64+0x20] ;  /* 0x0000200610127981 */ /* 0x000ee2000c1e1b00 */
[----:B-1----:R-:W3:Y:S02]  /*03e0*/  I2F.F64 R20, R27 ;  /* 0x0000001b00147312 */ /* 0x002ee40000201c00 */
[----:B---3--:R-:W-:-:S07]  /*03f0*/  DFMA R18, R20, R18, R24 ;  /* 0x000000121412722b */ /* 0x008fce0000000018 */
[----:B------:R1:W-:Y:S04]  /*0400*/  STG.E.64 desc[UR6][R12.64], R18 ;  /* 0x000000120c007986 */ /* 0x0003e8000c101b06 */
[----:B------:R-:W2:Y:S04]  /*0410*/  LDG.E R28, desc[UR6][R14.64+0x4] ;  /* 0x000004060e1c7981 */ /* 0x000ea8000c1e1900 */
[----:B------:R-:W3:Y:S01]  /*0420*/  LDG.E.64 R20, desc[UR6][R16.64+0x28] ;  /* 0x0000280610147981 */ /* 0x000ee2000c1e1b00 */
[----:B--2---:R-:W3:Y:S02]  /*0430*/  I2F.F64 R22, R28 ;  /* 0x0000001c00167312 */ /* 0x004ee40000201c00 */
[----:B---3--:R-:W-:-:S07]  /*0440*/  DFMA R20, R22, R20, R18 ;  /* 0x000000141614722b */ /* 0x008fce0000000012 */
[----:B------:R2:W-:Y:S04]  /*0450*/  STG.E.64 desc[UR6][R12.64], R20 ;  /* 0x000000140c007986 */ /* 0x0005e8000c101b06 */
[----:B------:R-:W0:Y:S04]  /*0460*/  LDG.E R26, desc[UR6][R14.64+0x8] ;  /* 0x000008060e1a7981 */ /* 0x000e28000c1e1900 */
[----:B------:R-:W3:Y:S01]  /*0470*/  LDG.E.64 R22, desc[UR6][R16.64+0x30] ;  /* 0x0000300610167981 */ /* 0x000ee2000c1e1b00 */
[----:B0-----:R-:W3:Y:S02]  /*0480*/  I2F.F64 R24, R26 ;  /* 0x0000001a00187312 */ /* 0x001ee40000201c00 */
[----:B---3--:R-:W-:-:S07]  /*0490*/  DFMA R24, R24, R22, R20 ;  /* 0x000000161818722b */ /* 0x008fce0000000014 */
[----:B------:R2:W-:Y:S04]  /*04a0*/  STG.E.64 desc[UR6][R12.64], R24 ;  /* 0x000000180c007986 */ /* 0x0005e8000c101b06 */
[----:B-1----:R0:W3:Y:S04]  /*04b0*/  LDG.E R18, desc[UR6][R14.64+0xc] ;  /* 0x00000c060e127981 */ /* 0x0020e8000c1e1900 */
[----:B------:R-:W4:Y:S01]  /*04c0*/  LDG.E.64 R22, desc[UR6][R16.64+0x38] ;  /* 0x0000380610167981 */ /* 0x000f22000c1e1b00 */
[----:B------:R-:W-:Y:S02]  /*04d0*/  VIADD R2, R2, 0x8 ;  /* 0x0000000802027836 */ /* 0x000fe40000000000 */
[----:B------:R-:W-:-:S03]  /*04e0*/  VIADD R7, R7, 0x8 ;  /* 0x0000000807077836 */ /* 0x000fc60000000000 */
[----:B------:R-:W-:Y:S02]  /*04f0*/  ISETP.NE.AND P2, PT, R2, RZ, PT ;  /* 0x000000ff0200720c */ /* 0x000fe40003f45270 */
[----:B0-----:R-:W-:-:S04]  /*0500*/  IADD3 R14, P3, PT, R14, 0x20, RZ ;  /* 0x000000200e0e7810 */ /* 0x001fc80007f7e0ff */
[----:B------:R-:W-:Y:S01]  /*0510*/  IADD3.X R15, PT, PT, RZ, R15, RZ, P3, !PT ;  /* 0x0000000fff0f7210 */ /* 0x000fe20001ffe4ff */
[----:B---3--:R-:W4:Y:S02]  /*0520*/  I2F.F64 R18, R18 ;  /* 0x0000001200127312 */ /* 0x008f240000201c00 */
[----:B----4-:R-:W-:-:S07]  /*0530*/  DFMA R22, R18, R22, R24 ;  /* 0x000000161216722b */ /* 0x010fce0000000018 */
[----:B------:R2:W-:Y:S01]  /*0540*/  STG.E.64 desc[UR6][R12.64], R22 ;  /* 0x000000160c007986 */ /* 0x0005e2000c101b06 */
[----:B------:R-:W-:Y:S05]  /*0550*/  @P2 BRA `(.L_x_2) ;  /* 0xfffffffc00402947 */ /* 0x000fea000383ffff */
.L_x_1:
[----:B------:R-:W-:Y:S05]  /*0560*/  @!P1 BRA `(.L_x_0) ;  /* 0x0000000000e09947 */ /* 0x000fea0003800000 */
[----:B------:R-:W-:Y:S02]  /*0570*/  ISETP.GE.U32.AND P1, PT, R4, 0x4, PT ;  /* 0x000000040400780c */ /* 0x000fe40003f26070 */
[----:B------:R-:W-:-:S04]  /*0580*/  LOP3.LUT R2, R0, 0x3, RZ, 0xc0, !PT ;  /* 0x0000000300027812 */ /* 0x000fc800078ec0ff */
[----:B------:R-:W-:-:S07]  /*0590*/  ISETP.NE.AND P2, PT, R2, RZ, PT ;  /* 0x000000ff0200720c */ /* 0x000fce0003f45270 */
[----:B------:R-:W-:Y:S06]  /*05a0*/  @!P1 BRA `(.L_x_3) ;  /* 0x0000000000649947 */ /* 0x000fec0003800000 */
[----:B------:R-:W0:Y:S01]  /*05b0*/  LDC.64 R16, c[0x0][0x388] ;  /* 0x0000e200ff107b82 */ /* 0x000e220000000a00 */
[----:B------:R-:W-:-:S05]  /*05c0*/  IMAD.WIDE.U32 R14, R6, 0x4, R8 ;  /* 0x00000004060e7825 */ /* 0x000fca00078e0008 */
[----:B------:R-:W3:Y:S01]  /*05d0*/  LDG.E R4, desc[UR6][R14.64] ;  /* 0x000000060e047981 */ /* 0x000ee2000c1e1900 */
[----:B------:R-:W-:-:S04]  /*05e0*/  IMAD.IADD R7, R5, 0x1, R6 ;  /* 0x0000000105077824 */ /* 0x000fc800078e0206 */
[----:B0-----:R-:W-:-:S05]  /*05f0*/  IMAD.WIDE R16, R7, 0x8, R16 ;  /* 0x0000000807107825 */ /* 0x001fca00078e0210 */
[----:B--2---:R-:W2:Y:S01]  /*0600*/  LDG.E.64 R20, desc[UR6][R16.64] ;  /* 0x0000000610147981 */ /* 0x004ea2000c1e1b00 */
[----:B---3--:R-:W2:Y:S02]  /*0610*/  I2F.F64 R18, R4 ;  /* 0x0000000400127312 */ /* 0x008ea40000201c00 */
[----:B--2---:R-:W-:-:S07]  /*0620*/  DFMA R18, R18, R20, R22 ;  /* 0x000000141212722b */ /* 0x004fce0000000016 */
        /* <DEDUP_REMOVED lines=12> */
[----:B0-----:R-:W3:Y:S01]  /*06f0*/  LDG.E.64 R18, desc[UR6][R16.64+0x18] ;  /* 0x0000180610127981 */ /* 0x001ee2000c1e1b00 */
[----:B------:R-:W-:Y:S01]  /*0700*/  IADD3 R6, PT, PT, R6, 0x4, RZ ;  /* 0x0000000406067810 */ /* 0x000fe20007ffe0ff */
[----:B--2---:R-:W3:Y:S02]  /*0710*/  I2F.F64 R22, R4 ;  /* 0x0000000400167312 */ /* 0x004ee40000201c00 */
[----:B---3--:R-:W-:-:S07]  /*0720*/  DFMA R22, R22, R18, R24 ;  /* 0x000000121616722b */ /* 0x008fce0000000018 */
[----:B------:R1:W-:Y:S04]  /*0730*/  STG.E.64 desc[UR6][R12.64], R22 ;  /* 0x000000160c007986 */ /* 0x0003e8000c101b06 */
.L_x_3:
[----:B------:R-:W-:Y:S05]  /*0740*/  @!P2 BRA `(.L_x_0) ;  /* 0x000000000068a947 */ /* 0x000fea0003800000 */
[----:B------:R-:W-:-:S13]  /*0750*/  ISETP.NE.AND P1, PT, R2, 0x1, PT ;  /* 0x000000010200780c */ /* 0x000fda0003f25270 */
[----:B------:R-:W0:Y:S01]  /*0760*/  @P1 LDC.64 R18, c[0x0][0x388] ;  /* 0x0000e200ff121b82 */ /* 0x000e220000000a00 */
[----:B------:R-:W-:-:S05]  /*0770*/  @P1 IMAD.WIDE.U32 R14, R6, 0x4, R8 ;  /* 0x00000004060e1825 */ /* 0x000fca00078e0008 */
[----:B------:R-:W3:Y:S01]  /*0780*/  @P1 LDG.E R2, desc[UR6][R14.64] ;  /* 0x000000060e021981 */ /* 0x000ee2000c1e1900 */
[----:B------:R-:W-:-:S04]  /*0790*/  @P1 IMAD.IADD R7, R5, 0x1, R6 ;  /* 0x0000000105071824 */ /* 0x000fc800078e0206 */
[----:B0-----:R-:W-:-:S05]  /*07a0*/  @P1 IMAD.WIDE R18, R7, 0x8, R18 ;  /* 0x0000000807121825 */ /* 0x001fca00078e0212 */
[----:B-12---:R-:W2:Y:S01]  /*07b0*/  @P1 LDG.E.64 R20, desc[UR6][R18.64] ;  /* 0x0000000612141981 */ /* 0x006ea2000c1e1b00 */
[----:B---3--:R-:W2:Y:S02]  /*07c0*/  @P1 I2F.F64 R16, R2 ;  /* 0x0000000200101312 */ /* 0x008ea40000201c00 */
[----:B--2---:R-:W-:-:S07]  /*07d0*/  @P1 DFMA R16, R16, R20, R22 ;  /* 0x000000141010122b */ /* 0x004fce0000000016 */
[----:B------:R-:W-:Y:S04]  /*07e0*/  @P1 STG.E.64 desc[UR6][R12.64], R16 ;  /* 0x000000100c001986 */ /* 0x000fe8000c101b06 */
[----:B------:R-:W2:Y:S04]  /*07f0*/  @P1 LDG.E R20, desc[UR6][R14.64+0x4] ;  /* 0x000004060e141981 */ /* 0x000ea8000c1e1900 */
[----:B------:R-:W3:Y:S01]  /*0800*/  @P1 LDG.E.64 R24, desc[UR6][R18.64+0x8] ;  /* 0x0000080612181981 */ /* 0x000ee2000c1e1b00 */
[----:B------:R-:W-:Y:S01]  /*0810*/  LOP3.LUT R0, R0, 0x1, RZ, 0xc0, !PT ;  /* 0x0000000100007812 */ /* 0x000fe200078ec0ff */
[----:B------:R-:W-:-:S03]  /*0820*/  @P1 VIADD R6, R6, 0x2 ;  /* 0x0000000206061836 */ /* 0x000fc60000000000 */
[----:B------:R-:W-:-:S13]  /*0830*/  ISETP.NE.U32.AND P2, PT, R0, 0x1, PT ;  /* 0x000000010000780c */ /* 0x000fda0003f45070 */
[----:B------:R-:W0:Y:S01]  /*0840*/  @!P2 LDC.64 R26, c[0x0][0x388] ;  /* 0x0000e200ff1aab82 */ /* 0x000e220000000a00 */
[----:B------:R-:W-:Y:S01]  /*0850*/  @!P2 IMAD.WIDE.U32 R8, R6, 0x4, R8 ;  /* 0x000000040608a825 */ /* 0x000fe200078e0008 */
[----:B------:R-:W-:-:S05]  /*0860*/  @!P2 IADD3 R7, PT, PT, R5, R6, RZ ;  /* 0x000000060507a210 */ /* 0x000fca0007ffe0ff */
[----:B0-----:R-:W-:Y:S01]  /*0870*/  @!P2 IMAD.WIDE R6, R7, 0x8, R26 ;  /* 0x000000080706a825 */ /* 0x001fe200078e021a */
[----:B--2---:R-:W3:Y:S02]  /*0880*/  @P1 I2F.F64 R20, R20 ;  /* 0x0000001400141312 */ /* 0x004ee40000201c00 */
[----:B---3--:R-:W-:-:S07]  /*0890*/  @P1 DFMA R22, R20, R24, R16 ;  /* 0x000000181416122b */ /* 0x008fce0000000010 */
[----:B------:R0:W-:Y:S04]  /*08a0*/  @P1 STG.E.64 desc[UR6][R12.64], R22 ;  /* 0x000000160c001986 */ /* 0x0001e8000c101b06 */
[----:B------:R-:W2:Y:S04]  /*08b0*/  @!P2 LDG.E R4, desc[UR6][R8.64] ;  /* 0x000000060804a981 */ /* 0x000ea8000c1e1900 */
[----:B------:R-:W0:Y:S01]  /*08c0*/  @!P2 LDG.E.64 R6, desc[UR6][R6.64] ;  /* 0x000000060606a981 */ /* 0x000e22000c1e1b00 */
[----:B--2---:R-:W0:Y:S02]  /*08d0*/  @!P2 I2F.F64 R4, R4 ;  /* 0x000000040004a312 */ /* 0x004e240000201c00 */
[----:B0-----:R-:W-:-:S11]  /*08e0*/  @!P2 DFMA R22, R4, R6, R22 ;  /* 0x000000060416a22b */ /* 0x001fd60000000016 */
.L_x_0:
[----:B------:R-:W1:Y:S01]  /*08f0*/  LDCU.64 UR4, c[0x0][0x398] ;  /* 0x00007300ff0477ac */ /* 0x000e620008000a00 */
[----:B0-----:R-:W-:-:S05]  /*0900*/  IMAD.MOV.U32 R4, RZ, RZ, 0x40000000 ;  /* 0x40000000ff047424 */ /* 0x001fca00078e00ff */
[----:B------:R-:W-:Y:S01]  /*0910*/  FSEL R5, -R4, 2, !P0 ;  /* 0x4000000004057808 */ /* 0x000fe20004000100 */
[----:B------:R-:W-:-:S06]  /*0920*/  IMAD.MOV.U32 R4, RZ, RZ, RZ ;  /* 0x000000ffff047224 */ /* 0x000fcc00078e00ff */
[----:B-12---:R-:W-:Y:S01]  /*0930*/  DFMA R22, R22, R4, -UR4 ;  /* 0x8000000416167e2b */ /* 0x006fe20008000004 */
[----:B------:R-:W0:Y:S06]  /*0940*/  LDCU.64 UR4, c[0x0][0x3a0] ;  /* 0x00007400ff0477ac */ /* 0x000e2c0008000a00 */
[----:B------:R1:W-:Y:S01]  /*0950*/  STG.E.64 desc[UR6][R12.64], R22 ;  /* 0x000000160c007986 */ /* 0x0003e2000c101b06 */
[C---:B------:R-:W-:Y:S02]  /*0960*/  DSETP.GEU.AND P0, PT, R22.reuse, RZ, PT ;  /* 0x000000ff1600722a */ /* 0x040fe40003f0e000 */
[----:B0-----:R-:W-:-:S12]  /*0970*/  DMUL R4, R22, -UR4 ;  /* 0x8000000416047c28 */ /* 0x001fd80008000000 */
[----:B------:R-:W-:Y:S01]  /*0980*/  @!P0 IMAD.WIDE R6, R3, 0x8, R10 ;  /* 0x0000000803068825 */ /* 0x000fe200078e020a */
[----:B------:R-:W-:-:S03]  /*0990*/  @!P0 MOV R8, 0x0 ;  /* 0x0000000000088802 */ /* 0x000fc60000000f00 */
[----:B------:R-:W-:-:S05]  /*09a0*/  @!P0 IMAD.MOV.U32 R9, RZ, RZ, 0x3ff00000 ;  /* 0x3ff00000ff098424 */ /* 0x000fca00078e00ff */
[----:B------:R1:W-:Y:S01]  /*09b0*/  @!P0 STG.E.64 desc[UR6][R6.64], R8 ;  /* 0x0000000806008986 */ /* 0x0003e2000c101b06 */
[----:B------:R-:W-:Y:S05]  /*09c0*/  @!P0 EXIT ;  /* 0x000000000000894d */ /* 0x000fea0003800000 */
[----:B-1----:R-:W-:Y:S01]  /*09d0*/  IMAD.MOV.U32 R6, RZ, RZ, 0x652b82fe ;  /* 0x652b82feff067424 */ /* 0x002fe200078e00ff */
[----:B------:R-:W-:Y:S01]  /*09e0*/  MOV R7, 0x3ff71547 ;  /* 0x3ff7154700077802 */ /* 0x000fe20000000f00 */
[----:B------:R-:W-:Y:S01]  /*09f0*/  UMOV UR4, 0xfefa39ef ;  /* 0xfefa39ef00047882 */ /* 0x000fe20000000000 */
[----:B------:R-:W-:Y:S01]  /*0a00*/  UMOV UR5, 0x3fe62e42 ;  /* 0x3fe62e4200057882 */ /* 0x000fe20000000000 */
[----:B------:R-:W-:Y:S01]  /*0a10*/  FSETP.GEU.AND P0, PT, |R5|, 4.1917929649353027344, PT ;  /* 0x4086232b0500780b */ /* 0x000fe20003f0e200 */
[----:B------:R-:W-:Y:S02]  /*0a20*/  BSSY.RECONVERGENT B0, `(.L_x_4) ;  /* 0x0000036000007945 */ /* 0x000fe40003800200 */
[----:B------:R-:W-:-:S08]  /*0a30*/  DFMA R6, R4, R6, 6.75539944105574400000e+15 ;  /* 0x433800000406742b */ /* 0x000fd00000000006 */
[----:B------:R-:W-:-:S08]  /*0a40*/  DADD R8, R6, -6.75539944105574400000e+15 ;  /* 0xc338000006087429 */ /* 0x000fd00000000000 */
[----:B------:R-:W-:Y:S01]  /*0a50*/  DFMA R12, R8, -UR4, R4 ;  /* 0x80000004080c7c2b */ /* 0x000fe20008000004 */
[----:B------:R-:W-:Y:S01]  /*0a60*/  UMOV UR4, 0x3b39803f ;  /* 0x3b39803f00047882 */ /* 0x000fe20000000000 */
[----:B------:R-:W-:-:S06]  /*0a70*/  UMOV UR5, 0x3c7abc9e ;  /* 0x3c7abc9e00057882 */ /* 0x000fcc0000000000 */
[----:B------:R-:W-:Y:S01]  /*0a80*/  DFMA R8, R8, -UR4, R12 ;  /* 0x8000000408087c2b */ /* 0x000fe2000800000c */
[----:B------:R-:W-:Y:S01]  /*0a90*/  UMOV UR4, 0x69ce2bdf ;  /* 0x69ce2bdf00047882 */ /* 0x000fe20000000000 */
[----:B------:R-:W-:Y:S01]  /*0aa0*/  IMAD.MOV.U32 R12, RZ, RZ, -0x35dec16 ;  /* 0xfca213eaff0c7424 */ /* 0x000fe200078e00ff */
[----:B------:R-:W-:Y:S01]  /*0ab0*/  UMOV UR5, 0x3e5ade15 ;  /* 0x3e5ade1500057882 */ /* 0x000fe20000000000 */
[----:B------:R-:W-:-:S06]  /*0ac0*/  IMAD.MOV.U32 R13, RZ, RZ, 0x3e928af3 ;  /* 0x3e928af3ff0d7424 */ /* 0x000fcc00078e00ff */
[----:B------:R-:W-:Y:S01]  /*0ad0*/  DFMA R12, R8, UR4, R12 ;  /* 0x00000004080c7c2b */ /* 0x000fe2000800000c */
[----:B------:R-:W-:Y:S01]  /*0ae0*/  UMOV UR4, 0x62401315 ;  /* 0x6240131500047882 */ /* 0x000fe20000000000 */
[----:B------:R-:W-:-:S06]  /*0af0*/  UMOV UR5, 0x3ec71dee ;  /* 0x3ec71dee00057882 */ /* 0x000fcc0000000000 */
[----:B------:R-:W-:Y:S01]  /*0b00*/  DFMA R12, R8, R12, UR4 ;  /* 0x00000004080c7e2b */ /* 0x000fe2000800000c */
        /* <DEDUP_REMOVED lines=20> */
[----:B------:R-:W-:-:S08]  /*0c50*/  DFMA R12, R8, R12, UR4 ;  /* 0x00000004080c7e2b */ /* 0x000fd0000800000c */
[----:B------:R-:W-:-:S08]  /*0c60*/  DFMA R12, R8, R12, 1 ;  /* 0x3ff00000080c742b */ /* 0x000fd0000000000c */
[----:B------:R-:W-:-:S10]  /*0c70*/  DFMA R12, R8, R12, 1 ;  /* 0x3ff00000080c742b */ /* 0x000fd4000000000c */
[----:B------:R-:W-:Y:S01]  /*0c80*/  LEA R9, R6, R13, 0x14 ;  /* 0x0000000d06097211 */ /* 0x000fe200078ea0ff */
[----:B------:R-:W-:Y:S01]  /*0c90*/  IMAD.MOV.U32 R8, RZ, RZ, R12 ;  /* 0x000000ffff087224 */ /* 0x000fe200078e000c */
[----:B------:R-:W-:Y:S06]  /*0ca0*/  @!P0 BRA `(.L_x_5) ;  /* 0x0000000000348947 */ /* 0x000fec0003800000 */
[----:B------:R-:W-:Y:S01]  /*0cb0*/  FSETP.GEU.AND P1, PT, |R5|, 4.2275390625, PT ;  /* 0x408748000500780b */ /* 0x000fe20003f2e200 */
[C---:B------:R-:W-:Y:S02]  /*0cc0*/  DADD R8, R4.reuse, +INF ;  /* 0x7ff0000004087429 */ /* 0x040fe40000000000 */
[----:B------:R-:W-:-:S08]  /*0cd0*/  DSETP.GEU.AND P0, PT, R4, RZ, PT ;  /* 0x000000ff0400722a */ /* 0x000fd00003f0e000 */
[----:B------:R-:W-:Y:S02]  /*0ce0*/  FSEL R8, R8, RZ, P0 ;  /* 0x000000ff08087208 */ /* 0x000fe40000000000 */
[----:B------:R-:W-:Y:S01]  /*0cf0*/  @!P1 LEA.HI R0, R6, R6, RZ, 0x1 ;  /* 0x0000000606009211 */ /* 0x000fe200078f08ff */
[----:B------:R-:W-:Y:S01]  /*0d00*/  @!P1 IMAD.MOV.U32 R4, RZ, RZ, R12 ;  /* 0x000000ffff049224 */ /* 0x000fe200078e000c */
[----:B------:R-:W-:Y:S02]  /*0d10*/  FSEL R9, R9, RZ, P0 ;  /* 0x000000ff09097208 */ /* 0x000fe40000000000 */
[----:B------:R-:W-:-:S05]  /*0d20*/  @!P1 SHF.R.S32.HI R5, RZ, 0x1, R0 ;  /* 0x00000001ff059819 */ /* 0x000fca0000011400 */
[----:B------:R-:W-:Y:S01]  /*0d30*/  @!P1 IMAD.IADD R6, R6, 0x1, -R5 ;  /* 0x0000000106069824 */ /* 0x000fe200078e0a05 */
[----:B------:R-:W-:-:S04]  /*0d40*/  @!P1 LEA R5, R5, R13, 0x14 ;  /* 0x0000000d05059211 */ /* 0x000fc800078ea0ff */
[----:B------:R-:W-:Y:S02]  /*0d50*/  @!P1 LEA R7, R6, 0x3ff00000, 0x14 ;  /* 0x3ff0000006079811 */ /* 0x000fe400078ea0ff */
[----:B------:R-:W-:-:S06]  /*0d60*/  @!P1 MOV R6, RZ ;  /* 0x000000ff00069202 */ /* 0x000fcc0000000f00 */
[----:B------:R-:W-:-:S11]  /*0d70*/  @!P1 DMUL R8, R4, R6 ;  /* 0x0000000604089228 */ /* 0x000fd60000000000 */
.L_x_5:
[----:B------:R-:W-:Y:S05]  /*0d80*/  BSYNC.RECONVERGENT B0 ;  /* 0x0000000000007941 */ /* 0x000fea0003800200 */
.L_x_4:
[----:B------:R-:W0:Y:S02]  /*0d90*/  LDCU.64 UR4, c[0x0][0x3b0] ;  /* 0x00007600ff0477ac */ /* 0x000e240008000a00 */
[----:B0-----:R-:W-:-:S14]  /*0da0*/  DSETP.GT.AND P0, PT, R8, UR4, PT ;  /* 0x0000000408007e2a */ /* 0x001fdc000bf04000 */
[----:B------:R-:W-:Y:S01]  /*0db0*/  @P0 IMAD.WIDE R4, R3, 0x8, R10 ;  /* 0x0000000803040825 */ /* 0x000fe200078e020a */
[----:B------:R-:W-:-:S03]  /*0dc0*/  @P0 MOV R7, 0x3ff00000 ;  /* 0x3ff0000000070802 */ /* 0x000fc60000000f00 */
[----:B------:R-:W-:-:S05]  /*0dd0*/  @P0 IMAD.MOV.U32 R6, RZ, RZ, 0x0 ;  /* 0x00000000ff060424 */ /* 0x000fca00078e00ff */
[----:B------:R0:W-:Y:S01]  /*0de0*/  @P0 STG.E.64 desc[UR6][R4.64], R6 ;  /* 0x0000000604000986 */ /* 0x0001e2000c101b06 */
[----:B------:R-:W-:Y:S05]  /*0df0*/  @P0 EXIT ;  /* 0x000000000000094d */ /* 0x000fea0003800000 */
[----:B------:R-:W-:-:S05]  /*0e00*/  IMAD.WIDE R10, R3, 0x8, R10 ;  /* 0x00000008030a7825 */ /* 0x000fca00078e020a */
[----:B------:R-:W-:Y:S01]  /*0e10*/  STG.E.64 desc[UR6][R10.64], RZ ;  /* 0x000000ff0a007986 */ /* 0x000fe2000c101b06 */
[----:B------:R-:W-:Y:S05]  /*0e20*/  EXIT ;  /* 0x000000000000794d */ /* 0x000fea0003800000 */
.L_x_6:
[----:B------:R-:W-:-:S00]  /*0e30*/  BRA `(.L_x_6) ;  /* 0xfffffffc00fc7947 */ /* 0x000fc0000383ffff */
[----:B------:R-:W-:-:S00]  /*0e40*/  NOP ;  /* 0x0000000000007918 */ /* 0x000fc00000000000 */
        /* <DEDUP_REMOVED lines=11> */
.L_x_12:


//--------------------- .text._Z15calculateEnergyPiPdS0_i --------------------------
	.section	.text._Z15calculateEnergyPiPdS0_i,"ax",@progbits
	.align	128
        .global         _Z15calculateEnergyPiPdS0_i
        .type           _Z15calculateEnergyPiPdS0_i,@function
        .size           _Z15calculateEnergyPiPdS0_i,(.L_x_13 - _Z15calculateEnergyPiPdS0_i)
        .other          _Z15calculateEnergyPiPdS0_i,@"STO_CUDA_ENTRY STV_DEFAULT"
_Z15calculateEnergyPiPdS0_i:
.text._Z15calculateEnergyPiPdS0_i:
        /* <DEDUP_REMOVED lines=9> */
[----:B------:R-:W1:Y:S01]  /*0090*/  LDCU.64 UR8, c[0x0][0x358] ;  /* 0x00006b00ff0877ac */ /* 0x000e620008000a00 */
[----:B------:R-:W-:Y:S02]  /*00a0*/  ISETP.GE.AND P0, PT, R0, 0x1, PT ;  /* 0x000000010000780c */ /* 0x000fe40003f06270 */
[----:B------:R-:W-:Y:S01]  /*00b0*/  CS2R R4, SRZ ;  /* 0x0000000000047805 */ /* 0x000fe2000001ff00 */
[----:B0-----:R-:W-:-:S05]  /*00c0*/  IMAD.WIDE R2, R7, 0x8, R2 ;  /* 0x0000000807027825 */ /* 0x001fca00078e0202 */
[----:B-1----:R0:W-:Y:S05]  /*00d0*/  STG.E.64 desc[UR8][R2.64], RZ ;  /* 0x000000ff02007986 */ /* 0x0021ea000c101b08 */
[----:B------:R-:W-:Y:S05]  /*00e0*/  @!P0 BRA `(.L_x_7) ;  /* 0x0000000800008947 */ /* 0x000fea0003800000 */
[C---:B------:R-:W-:Y:S01]  /*00f0*/  ISETP.GE.U32.AND P1, PT, R0.reuse, 0x8, PT ;  /* 0x000000080000780c */ /* 0x040fe20003f26070 */
[----:B------:R-:W-:Y:S01]  /*0100*/  IMAD R6, R7, R0, RZ ;  /* 0x0000000007067224 */ /* 0x000fe200078e02ff */
[----:B------:R-:W-:Y:S01]  /*0110*/  LOP3.LUT R15, R0, 0x7, RZ, 0xc0, !PT ;  /* 0x00000007000f7812 */ /* 0x000fe200078ec0ff */
[----:B------:R-:W-:Y:S01]  /*0120*/  IMAD.MOV.U32 R9, RZ, RZ, RZ ;  /* 0x000000ffff097224 */ /* 0x000fe200078e00ff */
[----:B------:R-:W-:Y:S02]  /*0130*/  CS2R R4, SRZ ;  /* 0x0000000000047805 */ /* 0x000fe4000001ff00 */
[----:B------:R-:W-:-:S07]  /*0140*/  ISETP.NE.AND P0, PT, R15, RZ, PT ;  /* 0x000000ff0f00720c */ /* 0x000fce0003f05270 */
[----:B------:R-:W-:Y:S06]  /*0150*/  @!P1 BRA `(.L_x_8) ;  /* 0x0000000000f09947 */ /* 0x000fec0003800000 */
[----:B------:R-:W1:Y:S01]  /*0160*/  LDCU.128 UR4, c[0x0][0x380] ;  /* 0x00007000ff0477ac */ /* 0x000e620008000c00 */
[----:B------:R-:W-:Y:S01]  /*0170*/  LOP3.LUT R9, R0, 0x7ffffff8, RZ, 0xc0, !PT ;  /* 0x7ffffff800097812 */ /* 0x000fe200078ec0ff */
[----:B------:R-:W-:Y:S01]  /*0180*/  IMAD.MOV.U32 R14, RZ, RZ, R6 ;  /* 0x000000ffff0e7224 */ /* 0x000fe200078e0006 */
[----:B------:R-:W-:Y:S02]  /*0190*/  CS2R R4, SRZ ;  /* 0x0000000000047805 */ /* 0x000fe4000001ff00 */
[----:B------:R-:W-:Y:S01]  /*01a0*/  IADD3 R8, PT, PT, -R9, RZ, RZ ;  /* 0x000000ff09087210 */ /* 0x000fe20007ffe1ff */
[----:B-1----:R-:W-:Y:S02]  /*01b0*/  UIADD3 UR4, UP1, UPT, UR4, 0x10, URZ ;  /* 0x0000001004047890 */ /* 0x002fe4000ff3e0ff */
[----:B------:R-:W-:Y:S02]  /*01c0*/  UIADD3 UR6, UP0, UPT, UR6, 0x20, URZ ;  /* 0x0000002006067890 */ /* 0x000fe4000ff1e0ff */
[----:B------:R-:W-:-:S02]  /*01d0*/  UIADD3.X UR5, UPT, UPT, URZ, UR5, URZ, UP1, !UPT ;  /* 0x00000005ff057290 */ /* 0x000fc40008ffe4ff */
[----:B------:R-:W-:Y:S01]  /*01e0*/  IMAD.U32 R10, RZ, RZ, UR4 ;  /* 0x00000004ff0a7e24 */ /* 0x000fe2000f8e00ff */
[----:B------:R-:W-:-:S03]  /*01f0*/  UIADD3.X UR7, UPT, UPT, URZ, UR7, URZ, UP0, !UPT ;  /* 0x00000007ff077290 */ /* 0x000fc600087fe4ff */
[----:B------:R-:W-:-:S09]  /*0200*/  IMAD.U32 R11, RZ, RZ, UR5 ;  /* 0x00000005ff0b7e24 */ /* 0x000fd2000f8e00ff */
.L_x_9:
[----:B------:R-:W2:Y:S01]  /*0210*/  LDG.E R22, desc[UR8][R10.64+-0x10] ;  /* 0xfffff0080a167981 */ /* 0x000ea2000c1e1900 */
[----:B------:R-:W-:Y:S01]  /*0220*/  MOV R12, UR6 ;  /* 0x00000006000c7c02 */ /* 0x000fe20008000f00 */
[----:B------:R-:W-:-:S04]  /*0230*/  IMAD.U32 R13, RZ, RZ, UR7 ;  /* 0x00000007ff0d7e24 */ /* 0x000fc8000f8e00ff */
[----:B------:R-:W-:-:S05]  /*0240*/  IMAD.WIDE R12, R14, 0x8, R12 ;  /* 0x000000080e0c7825 */ /* 0x000fca00078e020c */
[----:B---3--:R-:W3:Y:S01]  /*0250*/  LDG.E.64 R16, desc[UR8][R12.64+-0x20] ;  /* 0xffffe0080c107981 */ /* 0x008ee2000c1e1b00 */
        /* <DEDUP_REMOVED lines=9> */
[----:B------:R-:W4:Y:S01]  /*02f0*/  LDG.E.64 R18, desc[UR8][R12.64+-0x10] ;  /* 0xfffff0080c127981 */ /* 0x000f22000c1e1b00 */
[----:B---3--:R-:W4:Y:S02]  /*0300*/  I2F.F64 R20, R24 ;  /* 0x0000001800147312 */ /* 0x008f240000201c00 */
[----:B----4-:R-:W-:-:S07]  /*0310*/  DFMA R18, R18, R20, R4 ;  /* 0x000000141212722b */ /* 0x010fce0000000004 */
[----:B------:R3:W-:Y:S04]  /*0320*/  STG.E.64 desc[UR8][R2.64], R18 ;  /* 0x0000001202007986 */ /* 0x0007e8000c101b08 */
[----:B------:R-:W4:Y:S04]  /*0330*/  LDG.E R22, desc[UR8][R10.64+-0x4] ;  /* 0xfffffc080a167981 */ /* 0x000f28000c1e1900 */
[----:B-1----:R-:W5:Y:S01]  /*0340*/  LDG.E.64 R16, desc[UR8][R12.64+-0x8] ;  /* 0xfffff8080c107981 */ /* 0x002f62000c1e1b00 */
[----:B----4-:R-:W5:Y:S02]  /*0350*/  I2F.F64 R20, R22 ;  /* 0x0000001600147312 */ /* 0x010f640000201c00 */
[----:B-----5:R-:W-:-:S07]  /*0360*/  DFMA R16, R16, R20, R18 ;  /* 0x000000141010722b */ /* 0x020fce0000000012 */
[----:B------:R1:W-:Y:S04]  /*0370*/  STG.E.64 desc[UR8][R2.64], R16 ;  /* 0x0000001002007986 */ /* 0x0003e8000c101b08 */
[----:B------:R-:W4:Y:S04]  /*0380*/  LDG.E R23, desc[UR8][R10.64] ;  /* 0x000000080a177981 */ /* 0x000f28000c1e1900 */
[----:B--2---:R-:W2:Y:S01]  /*0390*/  LDG.E.64 R4, desc[UR8][R12.64] ;  /* 0x000000080c047981 */ /* 0x004ea2000c1e1b00 */
[----:B----4-:R-:W2:Y:S02]  /*03a0*/  I2F.F64 R20, R23 ;  /* 0x0000001700147312 */ /* 0x010ea40000201c00 */
[----:B--2---:R-:W-:-:S07]  /*03b0*/  DFMA R4, R4, R20, R16 ;  /* 0x000000140404722b */ /* 0x004fce0000000010 */
[----:B------:R2:W-:Y:S04]  /*03c0*/  STG.E.64 desc[UR8][R2.64], R4 ;  /* 0x0000000402007986 */ /* 0x0005e8000c101b08 */
[----:B------:R-:W4:Y:S04]  /*03d0*/  LDG.E R24, desc[UR8][R10.64+0x4] ;  /* 0x000004080a187981 */ /* 0x000f28000c1e1900 */
[----:B---3--:R-:W3:Y:S01]  /*03e0*/  LDG.E.64 R18, desc[UR8][R12.64+0x8] ;  /* 0x000008080c127981 */ /* 0x008ee2000c1e1b00 */
[----:B----4-:R-:W3:Y:S02]  /*03f0*/  I2F.F64 R20, R24 ;  /* 0x0000001800147312 */ /* 0x010ee40000201c00 */
[----:B---3--:R-:W-:-:S07]  /*0400*/  DFMA R18, R18, R20, R4 ;  /* 0x000000141212722b */ /* 0x008fce0000000004 */
[----:B------:R3:W-:Y:S04]  /*0410*/  STG.E.64 desc[UR8][R2.64], R18 ;  /* 0x0000001202007986 */ /* 0x0007e8000c101b08 */
[----:B------:R-:W4:Y:S04]  /*0420*/  LDG.E R22, desc[UR8][R10.64+0x8] ;  /* 0x000008080a167981 */ /* 0x000f28000c1e1900 */
[----:B-1----:R-:W5:Y:S01]  /*0430*/  LDG.E.64 R16, desc[UR8][R12.64+0x10] ;  /* 0x000010080c107981 */ /* 0x002f62000c1e1b00 */
[----:B----4-:R-:W5:Y:S02]  /*0440*/  I2F.F64 R20, R22 ;  /* 0x0000001600147312 */ /* 0x010f640000201c00 */
[----:B-----5:R-:W-:-:S07]  /*0450*/  DFMA R16, R16, R20, R18 ;  /* 0x000000141010722b */ /* 0x020fce0000000012 */
[----:B------:R3:W-:Y:S04]  /*0460*/  STG.E.64 desc[UR8][R2.64], R16 ;  /* 0x0000001002007986 */ /* 0x0007e8000c101b08 */
[----:B------:R1:W4:Y:S04]  /*0470*/  LDG.E R20, desc[UR8][R10.64+0xc] ;  /* 0x00000c080a147981 */ /* 0x000328000c1e1900 */
[----:B--2---:R-:W2:Y:S01]  /*0480*/  LDG.E.64 R4, desc[UR8][R12.64+0x18] ;  /* 0x000018080c047981 */ /* 0x004ea2000c1e1b00 */
[----:B------:R-:W-:Y:S02]  /*0490*/  VIADD R8, R8, 0x8 ;  /* 0x0000000808087836 */ /* 0x000fe40000000000 */
[----:B------:R-:W-:-:S03]  /*04a0*/  VIADD R14, R14, 0x8 ;  /* 0x000000080e0e7836 */ /* 0x000fc60000000000 */
[----:B------:R-:W-:Y:S02]  /*04b0*/  ISETP.NE.AND P1, PT, R8, RZ, PT ;  /* 0x000000ff0800720c */ /* 0x000fe40003f25270 */
[----:B-1----:R-:W-:-:S04]  /*04c0*/  IADD3 R10, P2, PT, R10, 0x20, RZ ;  /* 0x000000200a0a7810 */ /* 0x002fc80007f5e0ff */
[----:B------:R-:W-:Y:S01]  /*04d0*/  IADD3.X R11, PT, PT, RZ, R11, RZ, P2, !PT ;  /* 0x0000000bff0b7210 */ /* 0x000fe200017fe4ff */
[----:B----4-:R-:W2:Y:S02]  /*04e0*/  I2F.F64 R20, R20 ;  /* 0x0000001400147312 */ /* 0x010ea40000201c00 */
[----:B--2---:R-:W-:-:S07]  /*04f0*/  DFMA R4, R4, R20, R16 ;  /* 0x000000140404722b */ /* 0x004fce0000000010 */
[----:B------:R3:W-:Y:S01]  /*0500*/  STG.E.64 desc[UR8][R2.64], R4 ;  /* 0x0000000402007986 */ /* 0x0007e2000c101b08 */
[----:B------:R-:W-:Y:S05]  /*0510*/  @P1 BRA `(.L_x_9) ;  /* 0xfffffffc003c1947 */ /* 0x000fea000383ffff */
.L_x_8:
[----:B------:R-:W-:Y:S05]  /*0520*/  @!P0 BRA `(.L_x_7) ;  /* 0x0000000000f08947 */ /* 0x000fea0003800000 */
[----:B------:R-:W-:Y:S02]  /*0530*/  ISETP.GE.U32.AND P0, PT, R15, 0x4, PT ;  /* 0x000000040f00780c */ /* 0x000fe40003f06070 */
[----:B------:R-:W-:-:S04]  /*0540*/  LOP3.LUT R8, R0, 0x3, RZ, 0xc0, !PT ;  /* 0x0000000300087812 */ /* 0x000fc800078ec0ff */
[----:B------:R-:W-:-:S07]  /*0550*/  ISETP.NE.AND P1, PT, R8, RZ, PT ;  /* 0x000000ff0800720c */ /* 0x000fce0003f25270 */
[----:B------:R-:W-:Y:S06]  /*0560*/  @!P0 BRA `(.L_x_10) ;  /* 0x0000000000688947 */ /* 0x000fec0003800000 */
[----:B------:R-:W1:Y:S08]  /*0570*/  LDC.64 R12, c[0x0][0x380] ;  /* 0x0000e000ff0c7b82 */ /* 0x000e700000000a00 */
[----:B------:R-:W2:Y:S01]  /*0580*/  LDC.64 R10, c[0x0][0x388] ;  /* 0x0000e200ff0a7b82 */ /* 0x000ea20000000a00 */
[----:B------:R-:W-:Y:S01]  /*0590*/  IADD3 R15, PT, PT, R6, R9, RZ ;  /* 0x00000009060f7210 */ /* 0x000fe20007ffe0ff */
[----:B-1----:R-:W-:-:S05]  /*05a0*/  IMAD.WIDE.U32 R12, R9, 0x4, R12 ;  /* 0x00000004090c7825 */ /* 0x002fca00078e000c */
[----:B------:R-:W3:Y:S01]  /*05b0*/  LDG.E R20, desc[UR8][R12.64] ;  /* 0x000000080c147981 */ /* 0x000ee2000c1e1900 */
[----:B--2---:R-:W-:-:S05]  /*05c0*/  IMAD.WIDE R10, R15, 0x8, R10 ;  /* 0x000000080f0a7825 */ /* 0x004fca00078e020a */
[----:B------:R-:W2:Y:S01]  /*05d0*/  LDG.E.64 R14, desc[UR8][R10.64] ;  /* 0x000000080a0e7981 */ /* 0x000ea2000c1e1b00 */
        /* <DEDUP_REMOVED lines=13> */
[----:B-1----:R-:W3:Y:S04]  /*06b0*/  LDG.E R14, desc[UR8][R12.64+0xc] ;  /* 0x00000c080c0e7981 */ /* 0x002ee8000c1e1900 */
[----:B------:R-:W4:Y:S01]  /*06c0*/  LDG.E.64 R4, desc[UR8][R10.64+0x18] ;  /* 0x000018080a047981 */ /* 0x000f22000c1e1b00 */
[----:B------:R-:W-:Y:S01]  /*06d0*/  VIADD R9, R9, 0x4 ;  /* 0x0000000409097836 */ /* 0x000fe20000000000 */
[----:B---3--:R-:W4:Y:S02]  /*06e0*/  I2F.F64 R14, R14 ;  /* 0x0000000e000e7312 */ /* 0x008f240000201c00 */
[----:B----4-:R-:W-:-:S07]  /*06f0*/  DFMA R4, R4, R14, R18 ;  /* 0x0000000e0404722b */ /* 0x010fce0000000012 */
[----:B------:R2:W-:Y:S04]  /*0700*/  STG.E.64 desc[UR8][R2.64], R4 ;  /* 0x0000000402007986 */ /* 0x0005e8000c101b08 */
.L_x_10:
[----:B------:R-:W-:Y:S05]  /*0710*/  @!P1 BRA `(.L_x_7) ;  /* 0x0000000000749947 */ /* 0x000fea0003800000 */
[----:B------:R-:W1:Y:S01]  /*0720*/  LDC.64 R12, c[0x0][0x380] ;  /* 0x0000e000ff0c7b82 */ /* 0x000e620000000a00 */
[----:B------:R-:W-:-:S07]  /*0730*/  ISETP.NE.AND P0, PT, R8, 0x1, PT ;  /* 0x000000010800780c */ /* 0x000fce0003f05270 */
[----:B------:R-:W4:Y:S06]  /*0740*/  LDC.64 R10, c[0x0][0x388] ;  /* 0x0000e200ff0a7b82 */ /* 0x000f2c0000000a00 */
[----:B--23--:R-:W-:Y:S02]  /*0750*/  @P0 IADD3 R17, PT, PT, R6, R9, RZ ;  /* 0x0000000906110210 */ /* 0x00cfe40007ffe0ff */
[----:B------:R-:W2:Y:S01]  /*0760*/  LDC.64 R22, c[0x0][0x380] ;  /* 0x0000e000ff167b82 */ /* 0x000ea20000000a00 */
[----:B-1----:R-:W-:Y:S01]  /*0770*/  @P0 IMAD.WIDE.U32 R18, R9, 0x4, R12 ;  /* 0x0000000409120825 */ /* 0x002fe200078e000c */
[----:B------:R-:W-:-:S06]  /*0780*/  LOP3.LUT R0, R0, 0x1, RZ, 0xc0, !PT ;  /* 0x0000000100007812 */ /* 0x000fcc00078ec0ff */
[----:B------:R-:W1:Y:S01]  /*0790*/  LDC.64 R20, c[0x0][0x388] ;  /* 0x0000e200ff147b82 */ /* 0x000e620000000a00 */
[----:B------:R-:W3:Y:S01]  /*07a0*/  @P0 LDG.E R8, desc[UR8][R18.64] ;  /* 0x0000000812080981 */ /* 0x000ee2000c1e1900 */
[----:B----4-:R-:W-:-:S05]  /*07b0*/  @P0 IMAD.WIDE R16, R17, 0x8, R10 ;  /* 0x0000000811100825 */ /* 0x010fca00078e020a */
[----:B------:R-:W4:Y:S01]  /*07c0*/  @P0 LDG.E.64 R10, desc[UR8][R16.64] ;  /* 0x00000008100a0981 */ /* 0x000f22000c1e1b00 */
[----:B---3--:R-:W4:Y:S02]  /*07d0*/  @P0 I2F.F64 R12, R8 ;  /* 0x00000008000c0312 */ /* 0x008f240000201c00 */
[----:B----4-:R-:W-:-:S07]  /*07e0*/  @P0 DFMA R10, R10, R12, R4 ;  /* 0x0000000c0a0a022b */ /* 0x010fce0000000004 */
[----:B------:R3:W-:Y:S04]  /*07f0*/  @P0 STG.E.64 desc[UR8][R2.64], R10 ;  /* 0x0000000a02000986 */ /* 0x0007e8000c101b08 */
[----:B------:R-:W4:Y:S04]  /*0800*/  @P0 LDG.E R14, desc[UR8][R18.64+0x4] ;  /* 0x00000408120e0981 */ /* 0x000f28000c1e1900 */
[----:B------:R-:W5:Y:S01]  /*0810*/  @P0 LDG.E.64 R12, desc[UR8][R16.64+0x8] ;  /* 0x00000808100c0981 */ /* 0x000f62000c1e1b00 */
[----:B------:R-:W-:Y:S01]  /*0820*/  ISETP.NE.U32.AND P1, PT, R0, 0x1, PT ;  /* 0x000000010000780c */ /* 0x000fe20003f25070 */
[----:B------:R-:W-:Y:S01]  /*0830*/  @P0 VIADD R9, R9, 0x2 ;  /* 0x0000000209090836 */ /* 0x000fe20000000000 */
[----:B----4-:R-:W5:Y:S02]  /*0840*/  @P0 I2F.F64 R14, R14 ;  /* 0x0000000e000e0312 */ /* 0x010f640000201c00 */
[----:B-----5:R-:W-:-:S09]  /*0850*/  @P0 DFMA R4, R12, R14, R10 ;  /* 0x0000000e0c04022b */ /* 0x020fd2000000000a */
[----:B--2---:R-:W-:Y:S01]  /*0860*/  @!P1 IMAD.WIDE.U32 R12, R9, 0x4, R22 ;  /* 0x00000004090c9825 */ /* 0x004fe200078e0016 */
[----:B------:R2:W-:Y:S04]  /*0870*/  @P0 STG.E.64 desc[UR8][R2.64], R4 ;  /* 0x0000000402000986 */ /* 0x0005e8000c101b08 */
[----:B---3--:R-:W3:Y:S01]  /*0880*/  @!P1 LDG.E R10, desc[UR8][R12.64] ;  /* 0x000000080c0a9981 */ /* 0x008ee2000c1e1900 */
[----:B------:R-:W-:-:S05]  /*0890*/  @!P1 IADD3 R9, PT, PT, R6, R9, RZ ;  /* 0x0000000906099210 */ /* 0x000fca0007ffe0ff */
[----:B-1----:R-:W-:-:S06]  /*08a0*/  @!P1 IMAD.WIDE R8, R9, 0x8, R20 ;  /* 0x0000000809089825 */ /* 0x002fcc00078e0214 */
[----:B------:R-:W2:Y:S01]  /*08b0*/  @!P1 LDG.E.64 R8, desc[UR8][R8.64] ;  /* 0x0000000808089981 */ /* 0x000ea2000c1e1b00 */
[----:B---3--:R-:W2:Y:S02]  /*08c0*/  @!P1 I2F.F64 R10, R10 ;  /* 0x0000000a000a9312 */ /* 0x008ea40000201c00 */
[----:B--2---:R-:W-:-:S07]  /*08d0*/  @!P1 DFMA R4, R8, R10, R4 ;  /* 0x0000000a0804922b */ /* 0x004fce0000000004 */
[----:B------:R1:W-:Y:S04]  /*08e0*/  @!P1 STG.E.64 desc[UR8][R2.64], R4 ;  /* 0x0000000402009986 */ /* 0x0003e8000c101b08 */
.L_x_7:
[----:B------:R-:W4:Y:S02]  /*08f0*/  LDC.64 R8, c[0x0][0x380] ;  /* 0x0000e000ff087b82 */ /* 0x000f240000000a00 */
[----:B----4-:R-:W-:-:S06]  /*0900*/  IMAD.WIDE R6, R7, 0x4, R8 ;  /* 0x0000000407067825 */ /* 0x010fcc00078e0208 */
[----:B------:R-:W4:Y:S02]  /*0910*/  LDG.E R6, desc[UR8][R6.64] ;  /* 0x0000000806067981 */ /* 0x000f24000c1e1900 */
[----:B----4-:R-:W4:Y:S02]  /*0920*/  I2F.F64 R8, R6 ;  /* 0x0000000600087312 */ /* 0x010f240000201c00 */
[----:B----4-:R-:W-:-:S07]  /*0930*/  DMUL R8, R8, R4 ;  /* 0x0000000408087228 */ /* 0x010fce0000000000 */
[----:B------:R-:W-:Y:S01]  /*0940*/  STG.E.64 desc[UR8][R2.64], R8 ;  /* 0x0000000802007986 */ /* 0x000fe2000c101b08 */
[----:B------:R-:W-:Y:S05]  /*0950*/  EXIT ;  /* 0x000000000000794d */ /* 0x000fea0003800000 */
.L_x_11:
        /* <DEDUP_REMOVED lines=10> */
.L_x_13:


//--------------------- .nv.shared.reserved.0     --------------------------
	.section	.nv.shared.reserved.0,"aw",@nobits
	.weak		__nv_reservedSMEM_offset_0_alias
	.size		__nv_reservedSMEM_offset_0_alias, 0, 64
	.other		__nv_reservedSMEM_offset_0_alias,@"STO_CUDA_RESERVED_SHARED STV_DEFAULT"
__nv_reservedSMEM_offset_0_alias:
	.zero		0
	.zero		64


//--------------------- .nv.constant0._Z10slipBinaryPiPdiddS0_d --------------------------
	.section	.nv.constant0._Z10slipBinaryPiPdiddS0_d,"a",@progbits
	.sectionflags	@""
	.align	4
.nv.constant0._Z10slipBinaryPiPdiddS0_d:
	.zero		952


//--------------------- .nv.constant0._Z15calculateEnergyPiPdS0_i --------------------------
	.section	.nv.constant0._Z15calculateEnergyPiPdS0_i,"a",@progbits
	.sectionflags	@""
	.align	4
.nv.constant0._Z15calculateEnergyPiPdS0_i:
	.zero		924


//--------------------- SYMBOLS --------------------------

	.type		.nv.reservedSmem.offset0,@object
	.size		.nv.reservedSmem.offset0,0x4
